// auto-generated by cutlass_sweep.gemm — config: {"arch": "sm_90", "cluster_m": 2, "cluster_n": 2, "dtype": "int8", "dtype_b": "int8", "layout": "nt", "stages": 0, "tile_k": 64, "tile_m": 128, "tile_n": 128}
#include "cutlass/cutlass.h"
#include "cutlass/gemm/collective/collective_builder.hpp"
#include "cutlass/gemm/device/gemm_universal_adapter.h"
#include "cutlass/gemm/kernel/gemm_universal.hpp"
#include "cutlass/epilogue/collective/collective_builder.hpp"

using ElemA = int8_t;
using ElemB = int8_t;
using ElemCD = int8_t;
using Acc  = int32_t;
using TileShape    = cute::Shape<cute::_128, cute::_128, cute::_64>;
using ClusterShape = cute::Shape<cute::_2, cute::_2, cute::_1>;

using CollectiveEpilogue = typename cutlass::epilogue::collective::CollectiveBuilder<
    cutlass::arch::Sm90, cutlass::arch::OpClassTensorOp,
    TileShape, ClusterShape,
    cutlass::epilogue::collective::EpilogueTileAuto,
    Acc, Acc,
    ElemCD, cutlass::layout::RowMajor, 128 / cutlass::sizeof_bits<ElemCD>::value,
    ElemCD, cutlass::layout::RowMajor, 128 / cutlass::sizeof_bits<ElemCD>::value,
    cutlass::epilogue::collective::EpilogueScheduleAuto
  >::CollectiveOp;

using CollectiveMainloop = typename cutlass::gemm::collective::CollectiveBuilder<
    cutlass::arch::Sm90, cutlass::arch::OpClassTensorOp,
    ElemA, cutlass::layout::RowMajor, 128 / cutlass::sizeof_bits<ElemA>::value,
    ElemB, cutlass::layout::ColumnMajor, 128 / cutlass::sizeof_bits<ElemB>::value,
    Acc,
    TileShape, ClusterShape,
    cutlass::gemm::collective::StageCountAutoCarveout<static_cast<int>(sizeof(typename CollectiveEpilogue::SharedStorage))>,
    cutlass::gemm::collective::KernelScheduleAuto
  >::CollectiveOp;

using GemmKernel = cutlass::gemm::kernel::GemmUniversal<
    cute::Shape<int,int,int,int>,
    CollectiveMainloop,
    CollectiveEpilogue
>;
using Gemm = cutlass::gemm::device::GemmUniversalAdapter<GemmKernel>;

// Force the device kernel symbol into the cubin without needing a host main.
auto* _anchor = &cutlass::device_kernel<GemmKernel>;


// ===== COMPILED SASS (sm_90a) =====

	.target	sm_90a

	.elftype	@"ET_EXEC"


//--------------------- .note.nv.tkinfo           --------------------------
	.section	.note.nv.tkinfo,"",@"SHT_NOTE"
	.sectionflags	@"SHF_NOTE_NV_TKINFO"
	.tkinfo
        /*0018*/ 	.word	0x00000002
        /*0030*/ 	.string	""
        /*0030*/ 	.string	"ptxas"
        /*0030*/ 	.string	"Cuda compilation tools, release 13.0, V13.0.88"
        /*0030*/ 	.string	"Build cuda_13.0.r13.0/compiler.36424714_0"
        /*0030*/ 	.string	"-arch sm_90a -m 64 "



//--------------------- .note.nv.cuinfo           --------------------------
	.section	.note.nv.cuinfo,"",@"SHT_NOTE"
	.sectionflags	@"SHF_NOTE_NV_CUINFO"
        /*0018*/ 	.short	0x0002
        /*001a*/ 	.short	0x005a
        /*001c*/ 	.short	0x0082
	.zero		2


//--------------------- .nv.info                  --------------------------
	.section	.nv.info,"",@"SHT_CUDA_INFO"
	.align	4


	//----- nvinfo : EIATTR_REGCOUNT
	.align		4
        /*0000*/ 	.byte	0x04, 0x2f
        /*0002*/ 	.short	(.L_15 - .L_14)
	.align		4
.L_14:
        /*0004*/ 	.word	index@(_ZN7cutlass13device_kernelINS_4gemm6kernel13GemmUniversalIN4cute5tupleIJiiiiEEENS1_10collective13CollectiveMmaINS1_34MainloopSm90TmaGmmaWarpSpecializedILi14ENS5_IJNS4_1CILi2EEESB_NSA_ILi1EEEEEENS1_35KernelTmaWarpSpecializedCooperativeEEENS5_IJNSA_ILi128EEESG_NSA_ILi64EEEEEEaNS5_IJlSC_lEEEaSJ_NS4_8TiledMMAINS4_8MMA_AtomIJNS4_4SM904GMMA27MMA_64x128x32_S32S8S8_SS_TNEEEENS4_6LayoutINS5_IJSB_SC_SC_EEENS5_IJSC_NSA_ILi0EEESS_EEEEENS5_IJNS4_10UnderscoreESV_SV_EEEEENS4_23SM90_TMA_LOAD_MULTICASTENS4_14ComposedLayoutINS4_7SwizzleILi2ELi4ELi3EEENS4_18smem_ptr_flag_bitsILi8EEENSQ_INS5_IJNSA_ILi8EEESH_EEENS5_IJSH_SC_EEEEEEEvNS4_8identityESY_S18_vS19_EENS_8epilogue10collective6detail29Sm90TmaWarpSpecializedAdapterINS1C_15DefaultEpilogueIaSJ_SJ_NS1B_6thread17LinearCombinationIaLi1EiiLNS1G_9ScaleType4KindE0ELNS_15FloatRoundStyleE2EaEENS1_15EpilogueDefaultEEEEEvvEEEEvNT_6ParamsE)
        /*0008*/ 	.word	0x000000a8


	//----- nvinfo : EIATTR_FRAME_SIZE
	.align		4
.L_15:
        /*000c*/ 	.byte	0x04, 0x11
        /*000e*/ 	.short	(.L_17 - .L_16)
	.align		4
.L_16:
        /*0010*/ 	.word	index@(_ZN7cutlass13device_kernelINS_4gemm6kernel13GemmUniversalIN4cute5tupleIJiiiiEEENS1_10collective13CollectiveMmaINS1_34MainloopSm90TmaGmmaWarpSpecializedILi14ENS5_IJNS4_1CILi2EEESB_NSA_ILi1EEEEEENS1_35KernelTmaWarpSpecializedCooperativeEEENS5_IJNSA_ILi128EEESG_NSA_ILi64EEEEEEaNS5_IJlSC_lEEEaSJ_NS4_8TiledMMAINS4_8MMA_AtomIJNS4_4SM904GMMA27MMA_64x128x32_S32S8S8_SS_TNEEEENS4_6LayoutINS5_IJSB_SC_SC_EEENS5_IJSC_NSA_ILi0EEESS_EEEEENS5_IJNS4_10UnderscoreESV_SV_EEEEENS4_23SM90_TMA_LOAD_MULTICASTENS4_14ComposedLayoutINS4_7SwizzleILi2ELi4ELi3EEENS4_18smem_ptr_flag_bitsILi8EEENSQ_INS5_IJNSA_ILi8EEESH_EEENS5_IJSH_SC_EEEEEEEvNS4_8identityESY_S18_vS19_EENS_8epilogue10collective6detail29Sm90TmaWarpSpecializedAdapterINS1C_15DefaultEpilogueIaSJ_SJ_NS1B_6thread17LinearCombinationIaLi1EiiLNS1G_9ScaleType4KindE0ELNS_15FloatRoundStyleE2EaEENS1_15EpilogueDefaultEEEEEvvEEEEvNT_6ParamsE)
        /*0014*/ 	.word	0x00000000


	//----- nvinfo : EIATTR_MIN_STACK_SIZE
	.align		4
.L_17:
        /*0018*/ 	.byte	0x04, 0x12
        /*001a*/ 	.short	(.L_19 - .L_18)
	.align		4
.L_18:
        /*001c*/ 	.word	index@(_ZN7cutlass13device_kernelINS_4gemm6kernel13GemmUniversalIN4cute5tupleIJiiiiEEENS1_10collective13CollectiveMmaINS1_34MainloopSm90TmaGmmaWarpSpecializedILi14ENS5_IJNS4_1CILi2EEESB_NSA_ILi1EEEEEENS1_35KernelTmaWarpSpecializedCooperativeEEENS5_IJNSA_ILi128EEESG_NSA_ILi64EEEEEEaNS5_IJlSC_lEEEaSJ_NS4_8TiledMMAINS4_8MMA_AtomIJNS4_4SM904GMMA27MMA_64x128x32_S32S8S8_SS_TNEEEENS4_6LayoutINS5_IJSB_SC_SC_EEENS5_IJSC_NSA_ILi0EEESS_EEEEENS5_IJNS4_10UnderscoreESV_SV_EEEEENS4_23SM90_TMA_LOAD_MULTICASTENS4_14ComposedLayoutINS4_7SwizzleILi2ELi4ELi3EEENS4_18smem_ptr_flag_bitsILi8EEENSQ_INS5_IJNSA_ILi8EEESH_EEENS5_IJSH_SC_EEEEEEEvNS4_8identityESY_S18_vS19_EENS_8epilogue10collective6detail29Sm90TmaWarpSpecializedAdapterINS1C_15DefaultEpilogueIaSJ_SJ_NS1B_6thread17LinearCombinationIaLi1EiiLNS1G_9ScaleType4KindE0ELNS_15FloatRoundStyleE2EaEENS1_15EpilogueDefaultEEEEEvvEEEEvNT_6ParamsE)
        /*0020*/ 	.word	0x00000000
.L_19:


//--------------------- .nv.compat                --------------------------
	.section	.nv.compat,"",@"SHT_CUDA_COMPAT_INFO"
	.align	4
        /*0000*/ 	.byte	0x02, 0x09, 0x01, 0x00, 0x02, 0x02, 0x04, 0x00, 0x02, 0x05, 0x05, 0x00, 0x03, 0x07, 0x01, 0x01
        /*0010*/ 	.byte	0x02, 0x03, 0x01, 0x00, 0x02, 0x06, 0x01, 0x00, 0x04, 0x0b, 0x08, 0x00, 0x00, 0x00, 0x00, 0x00
        /*0020*/ 	.byte	0x00, 0x00, 0x00, 0x00


//--------------------- .nv.info._ZN7cutlass13device_kernelINS_4gemm6kernel13GemmUniversalIN4cute5tupleIJiiiiEEENS1_10collective13CollectiveMmaINS1_34MainloopSm90TmaGmmaWarpSpecializedILi14ENS5_IJNS4_1CILi2EEESB_NSA_ILi1EEEEEENS1_35KernelTmaWarpSpecializedCooperativeEEENS5_IJNSA_ILi128EEESG_NSA_ILi64EEEEEEaNS5_IJlSC_lEEEaSJ_NS4_8TiledMMAINS4_8MMA_AtomIJNS4_4SM904GMMA27MMA_64x128x32_S32S8S8_SS_TNEEEENS4_6LayoutINS5_IJSB_SC_SC_EEENS5_IJSC_NSA_ILi0EEESS_EEEEENS5_IJNS4_10UnderscoreESV_SV_EEEEENS4_23SM90_TMA_LOAD_MULTICASTENS4_14ComposedLayoutINS4_7SwizzleILi2ELi4ELi3EEENS4_18smem_ptr_flag_bitsILi8EEENSQ_INS5_IJNSA_ILi8EEESH_EEENS5_IJSH_SC_EEEEEEEvNS4_8identityESY_S18_vS19_EENS_8epilogue10collective6detail29Sm90TmaWarpSpecializedAdapterINS1C_15DefaultEpilogueIaSJ_SJ_NS1B_6thread17LinearCombinationIaLi1EiiLNS1G_9ScaleType4KindE0ELNS_15FloatRoundStyleE2EaEENS1_15EpilogueDefaultEEEEEvvEEEEvNT_6ParamsE --------------------------
	.section	.nv.info._ZN7cutlass13device_kernelINS_4gemm6kernel13GemmUniversalIN4cute5tupleIJiiiiEEENS1_10collective13CollectiveMmaINS1_34MainloopSm90TmaGmmaWarpSpecializedILi14ENS5_IJNS4_1CILi2EEESB_NSA_ILi1EEEEEENS1_35KernelTmaWarpSpecializedCooperativeEEENS5_IJNSA_ILi128EEESG_NSA_ILi64EEEEEEaNS5_IJlSC_lEEEaSJ_NS4_8TiledMMAINS4_8MMA_AtomIJNS4_4SM904GMMA27MMA_64x128x32_S32S8S8_SS_TNEEEENS4_6LayoutINS5_IJSB_SC_SC_EEENS5_IJSC_NSA_ILi0EEESS_EEEEENS5_IJNS4_10UnderscoreESV_SV_EEEEENS4_23SM90_TMA_LOAD_MULTICASTENS4_14ComposedLayoutINS4_7SwizzleILi2ELi4ELi3EEENS4_18smem_ptr_flag_bitsILi8EEENSQ_INS5_IJNSA_ILi8EEESH_EEENS5_IJSH_SC_EEEEEEEvNS4_8identityESY_S18_vS19_EENS_8epilogue10collective6detail29Sm90TmaWarpSpecializedAdapterINS1C_15DefaultEpilogueIaSJ_SJ_NS1B_6thread17LinearCombinationIaLi1EiiLNS1G_9ScaleType4KindE0ELNS_15FloatRoundStyleE2EaEENS1_15EpilogueDefaultEEEEEvvEEEEvNT_6ParamsE,"",@"SHT_CUDA_INFO"
	.sectionflags	@""
	.align	4


	//----- nvinfo : EIATTR_CUDA_API_VERSION
	.align		4
        /*0000*/ 	.byte	0x04, 0x37
        /*0002*/ 	.short	(.L_21 - .L_20)
.L_20:
        /*0004*/ 	.word	0x00000082


	//----- nvinfo : EIATTR_KPARAM_INFO
	.align		4
.L_21:
        /*0008*/ 	.byte	0x04, 0x17
        /*000a*/ 	.short	(.L_23 - .L_22)
.L_22:
        /*000c*/ 	.word	0x00000000
        /*0010*/ 	.short	0x0000
        /*0012*/ 	.short	0x0070
        /*0014*/ 	.byte	0x00, 0xf0, 0x01, 0x10


	//----- nvinfo : EIATTR_SPARSE_MMA_MASK
	.align		4
.L_23:
        /*0018*/ 	.byte	0x03, 0x50
        /*001a*/ 	.short	0x0000


	//----- nvinfo : EIATTR_MAXREG_COUNT
	.align		4
        /*001c*/ 	.byte	0x03, 0x1b
        /*001e*/ 	.short	0x00a8


	//----- nvinfo : EIATTR_NUM_BARRIERS
	.align		4
        /*0020*/ 	.byte	0x02, 0x4c
        /*0022*/ 	.byte	0x01
	.zero		1


	//----- nvinfo : EIATTR_EXTERNS
	.align		4
        /*0024*/ 	.byte	0x04, 0x0f
        /*0026*/ 	.short	(.L_25 - .L_24)


	//   ....[0]....
	.align		4
.L_24:
        /*0028*/ 	.word	index@(__assertfail)


	//----- nvinfo : EIATTR_MERCURY_ISA_VERSION
	.align		4
.L_25:
        /*002c*/ 	.byte	0x03, 0x5f
        /*002e*/ 	.short	0x0101


	//----- nvinfo : EIATTR_INT_WARP_WIDE_INSTR_OFFSETS
	.align		4
        /*0030*/ 	.byte	0x04, 0x31
        /*0032*/ 	.short	(.L_27 - .L_26)


	//   ....[0]....
.L_26:
        /*0034*/ 	.word	0x000005f0


	//   ....[1]....
        /*0038*/ 	.word	0x00000620


	//   ....[2]....
        /*003c*/ 	.word	0x000007e0


	//----- nvinfo : EIATTR_COOP_GROUP_MASK_REGIDS
	.align		4
.L_27:
        /*0040*/ 	.byte	0x04, 0x29
        /*0042*/ 	.short	(.L_29 - .L_28)


	//   ....[0]....
.L_28:
        /*0044*/ 	.word	0xffffffff


	//   ....[1]....
        /*0048*/ 	.word	0xffffffff


	//   ....[2]....
        /*004c*/ 	.word	0xffffffff


	//   ....[3]....
        /*0050*/ 	.word	0xffffffff


	//   ....[4]....
        /*0054*/ 	.word	0xffffffff


	//   ....[5]....
        /*0058*/ 	.word	0xffffffff


	//----- nvinfo : EIATTR_COOP_GROUP_INSTR_OFFSETS
	.align		4
.L_29:
        /*005c*/ 	.byte	0x04, 0x28
        /*005e*/ 	.short	(.L_31 - .L_30)


	//   ....[0]....
.L_30:
        /*0060*/ 	.word	0x00000060


	//   ....[1]....
        /*0064*/ 	.word	0x00000070


	//   ....[2]....
        /*0068*/ 	.word	0x00000130


	//   ....[3]....
        /*006c*/ 	.word	0x00000440


	//   ....[4]....
        /*0070*/ 	.word	0x00000960


	//   ....[5]....
        /*0074*/ 	.word	0x00001390


	//----- nvinfo : EIATTR_REG_RECONFIG
	.align		4
.L_31:
        /*0078*/ 	.byte	0x01, 0x54
	.zero		2


	//----- nvinfo : EIATTR_SYSCALL_OFFSETS
	.align		4
        /*007c*/ 	.byte	0x04, 0x46
        /*007e*/ 	.short	(.L_33 - .L_32)


	//   ....[0]....
.L_32:
        /*0080*/ 	.word	0x00001550


	//----- nvinfo : EIATTR_MBARRIER_INSTR_OFFSETS
	.align		4
.L_33:
        /*0084*/ 	.byte	0x04, 0x39
        /*0086*/ 	.short	(.L_35 - .L_34)


	//   ....[0]....
.L_34:
        /*0088*/ 	.word	0x00000250
        /*008c*/ 	.word	0x000000ff
        /*0090*/ 	.word	0x00000000
        /*0094*/ 	.short	0x0100
        /*0096*/ 	.byte	0x08
	.zero		1


	//   ....[1]....
        /*0098*/ 	.word	0x00000260
        /*009c*/ 	.word	0x000000ff
        /*00a0*/ 	.word	0x00000070
        /*00a4*/ 	.short	0x0100
        /*00a6*/ 	.byte	0x08
	.zero		1


	//   ....[2]....
        /*00a8*/ 	.word	0x00000270
        /*00ac*/ 	.word	0x000000ff
        /*00b0*/ 	.word	0x00000008
        /*00b4*/ 	.short	0x0100
        /*00b6*/ 	.byte	0x08
	.zero		1


	//   ....[3]....
        /*00b8*/ 	.word	0x00000280
        /*00bc*/ 	.word	0x000000ff
        /*00c0*/ 	.word	0x00000078
        /*00c4*/ 	.short	0x0100
        /*00c6*/ 	.byte	0x08
	.zero		1


	//   ....[4]....
        /*00c8*/ 	.word	0x00000290
        /*00cc*/ 	.word	0x000000ff
        /*00d0*/ 	.word	0x00000010
        /*00d4*/ 	.short	0x0100
        /*00d6*/ 	.byte	0x08
	.zero		1


	//   ....[5]....
        /*00d8*/ 	.word	0x000002a0
        /*00dc*/ 	.word	0x000000ff
        /*00e0*/ 	.word	0x00000080
        /*00e4*/ 	.short	0x0100
        /*00e6*/ 	.byte	0x08
	.zero		1


	//   ....[6]....
        /*00e8*/ 	.word	0x000002b0
        /*00ec*/ 	.word	0x000000ff
        /*00f0*/ 	.word	0x00000018
        /*00f4*/ 	.short	0x0100
        /*00f6*/ 	.byte	0x08
	.zero		1


	//   ....[7]....
        /*00f8*/ 	.word	0x000002c0
        /*00fc*/ 	.word	0x000000ff
        /*0100*/ 	.word	0x00000088
        /*0104*/ 	.short	0x0100
        /*0106*/ 	.byte	0x08
	.zero		1


	//   ....[8]....
        /*0108*/ 	.word	0x000002d0
        /*010c*/ 	.word	0x000000ff
        /*0110*/ 	.word	0x00000020
        /*0114*/ 	.short	0x0100
        /*0116*/ 	.byte	0x08
	.zero		1


	//   ....[9]....
        /*0118*/ 	.word	0x000002e0
        /*011c*/ 	.word	0x000000ff
        /*0120*/ 	.word	0x00000090
        /*0124*/ 	.short	0x0100
        /*0126*/ 	.byte	0x08
	.zero		1


	//   ....[10]....
        /*0128*/ 	.word	0x000002f0
        /*012c*/ 	.word	0x000000ff
        /*0130*/ 	.word	0x00000028
        /*0134*/ 	.short	0x0100
        /*0136*/ 	.byte	0x08
	.zero		1


	//   ....[11]....
        /*0138*/ 	.word	0x00000300
        /*013c*/ 	.word	0x000000ff
        /*0140*/ 	.word	0x00000098
        /*0144*/ 	.short	0x0100
        /*0146*/ 	.byte	0x08
	.zero		1


	//   ....[12]....
        /*0148*/ 	.word	0x00000310
        /*014c*/ 	.word	0x000000ff
        /*0150*/ 	.word	0x00000030
        /*0154*/ 	.short	0x0100
        /*0156*/ 	.byte	0x08
	.zero		1


	//   ....[13]....
        /*0158*/ 	.word	0x00000320
        /*015c*/ 	.word	0x000000ff
        /*0160*/ 	.word	0x000000a0
        /*0164*/ 	.short	0x0100
        /*0166*/ 	.byte	0x08
	.zero		1


	//   ....[14]....
        /*0168*/ 	.word	0x00000330
        /*016c*/ 	.word	0x000000ff
        /*0170*/ 	.word	0x00000038
        /*0174*/ 	.short	0x0100
        /*0176*/ 	.byte	0x08
	.zero		1


	//   ....[15]....
        /*0178*/ 	.word	0x00000340
        /*017c*/ 	.word	0x000000ff
        /*0180*/ 	.word	0x000000a8
        /*0184*/ 	.short	0x0100
        /*0186*/ 	.byte	0x08
	.zero		1


	//   ....[16]....
        /*0188*/ 	.word	0x00000350
        /*018c*/ 	.word	0x000000ff
        /*0190*/ 	.word	0x00000040
        /*0194*/ 	.short	0x0100
        /*0196*/ 	.byte	0x08
	.zero		1


	//   ....[17]....
        /*0198*/ 	.word	0x00000360
        /*019c*/ 	.word	0x000000ff
        /*01a0*/ 	.word	0x000000b0
        /*01a4*/ 	.short	0x0100
        /*01a6*/ 	.byte	0x08
	.zero		1


	//   ....[18]....
        /*01a8*/ 	.word	0x00000370
        /*01ac*/ 	.word	0x000000ff
        /*01b0*/ 	.word	0x00000048
        /*01b4*/ 	.short	0x0100
        /*01b6*/ 	.byte	0x08
	.zero		1


	//   ....[19]....
        /*01b8*/ 	.word	0x00000380
        /*01bc*/ 	.word	0x000000ff
        /*01c0*/ 	.word	0x000000b8
        /*01c4*/ 	.short	0x0100
        /*01c6*/ 	.byte	0x08
	.zero		1


	//   ....[20]....
        /*01c8*/ 	.word	0x00000390
        /*01cc*/ 	.word	0x000000ff
        /*01d0*/ 	.word	0x00000050
        /*01d4*/ 	.short	0x0100
        /*01d6*/ 	.byte	0x08
	.zero		1


	//   ....[21]....
        /*01d8*/ 	.word	0x000003a0
        /*01dc*/ 	.word	0x000000ff
        /*01e0*/ 	.word	0x000000c0
        /*01e4*/ 	.short	0x0100
        /*01e6*/ 	.byte	0x08
	.zero		1


	//   ....[22]....
        /*01e8*/ 	.word	0x000003b0
        /*01ec*/ 	.word	0x000000ff
        /*01f0*/ 	.word	0x00000058
        /*01f4*/ 	.short	0x0100
        /*01f6*/ 	.byte	0x08
	.zero		1


	//   ....[23]....
        /*01f8*/ 	.word	0x000003c0
        /*01fc*/ 	.word	0x000000ff
        /*0200*/ 	.word	0x000000c8
        /*0204*/ 	.short	0x0100
        /*0206*/ 	.byte	0x08
	.zero		1


	//   ....[24]....
        /*0208*/ 	.word	0x000003d0
        /*020c*/ 	.word	0x000000ff
        /*0210*/ 	.word	0x00000060
        /*0214*/ 	.short	0x0100
        /*0216*/ 	.byte	0x08
	.zero		1


	//   ....[25]....
        /*0218*/ 	.word	0x000003e0
        /*021c*/ 	.word	0x000000ff
        /*0220*/ 	.word	0x000000d0
        /*0224*/ 	.short	0x0100
        /*0226*/ 	.byte	0x08
	.zero		1


	//   ....[26]....
        /*0228*/ 	.word	0x000003f0
        /*022c*/ 	.word	0x000000ff
        /*0230*/ 	.word	0x00000068
        /*0234*/ 	.short	0x0100
        /*0236*/ 	.byte	0x08
	.zero		1


	//   ....[27]....
        /*0238*/ 	.word	0x00000400
        /*023c*/ 	.word	0x000000ff
        /*0240*/ 	.word	0x000000d8
        /*0244*/ 	.short	0x0100
        /*0246*/ 	.byte	0x08
	.zero		1


	//   ....[28]....
        /*0248*/ 	.word	0x00000860
        /*024c*/ 	.word	0x000000ff
        /*0250*/ 	.word	0x000000f0
        /*0254*/ 	.short	0x0100
        /*0256*/ 	.byte	0x06
	.zero		1


	//   ....[29]....
        /*0258*/ 	.word	0x000008f0
        /*025c*/ 	.word	0x000000ff
        /*0260*/ 	.word	0x000000f8
        /*0264*/ 	.short	0x0100
        /*0266*/ 	.byte	0x06
	.zero		1


	//   ....[30]....
        /*0268*/ 	.word	0x00001620
        /*026c*/ 	.word	0x00000003
        /*0270*/ 	.word	0x00000000
        /*0274*/ 	.short	0x010a
        /*0276*/ 	.byte	0x3f
	.zero		1


	//   ....[31]....
        /*0278*/ 	.word	0x00001660
        /*027c*/ 	.word	0x00000003
        /*0280*/ 	.word	0x00000000
        /*0284*/ 	.short	0x010a
        /*0286*/ 	.byte	0x3f
	.zero		1


	//   ....[32]....
        /*0288*/ 	.word	0x00001930
        /*028c*/ 	.word	0x00000005
        /*0290*/ 	.word	0x00000000
        /*0294*/ 	.short	0x010a
        /*0296*/ 	.byte	0x3f
	.zero		1


	//   ....[33]....
        /*0298*/ 	.word	0x00001970
        /*029c*/ 	.word	0x00000005
        /*02a0*/ 	.word	0x00000000
        /*02a4*/ 	.short	0x010a
        /*02a6*/ 	.byte	0x3f
	.zero		1


	//   ....[34]....
        /*02a8*/ 	.word	0x00001ad0
        /*02ac*/ 	.word	0x00000005
        /*02b0*/ 	.word	0x00000000
        /*02b4*/ 	.short	0x0101
        /*02b6*/ 	.byte	0x3f
	.zero		1


	//   ....[35]....
        /*02b8*/ 	.word	0x00001d00
        /*02bc*/ 	.word	0x00000003
        /*02c0*/ 	.word	0x00000000
        /*02c4*/ 	.short	0x0101
        /*02c6*/ 	.byte	0x3f
	.zero		1


	//   ....[36]....
        /*02c8*/ 	.word	0x00006300
        /*02cc*/ 	.word	0x0000000e
        /*02d0*/ 	.word	0x00000070
        /*02d4*/ 	.short	0x010a
        /*02d6*/ 	.byte	0x3f
	.zero		1


	//   ....[37]....
        /*02d8*/ 	.word	0x00006690
        /*02dc*/ 	.word	0x00000006
        /*02e0*/ 	.word	0x000000f8
        /*02e4*/ 	.short	0x0101
        /*02e6*/ 	.byte	0x3f
	.zero		1


	//   ....[38]....
        /*02e8*/ 	.word	0x00006dc0
        /*02ec*/ 	.word	0x00000007
        /*02f0*/ 	.word	0x00000000
        /*02f4*/ 	.short	0x010a
        /*02f6*/ 	.byte	0x3f
	.zero		1


	//   ....[39]....
        /*02f8*/ 	.word	0x00006e40
        /*02fc*/ 	.word	0x00000009
        /*0300*/ 	.word	0x00000000
        /*0304*/ 	.short	0x010a
        /*0306*/ 	.byte	0x3f
	.zero		1


	//   ....[40]....
        /*0308*/ 	.word	0x00006ed0
        /*030c*/ 	.word	0x00000006
        /*0310*/ 	.word	0x00000000
        /*0314*/ 	.short	0x010a
        /*0316*/ 	.byte	0x3f
	.zero		1


	//   ....[41]....
        /*0318*/ 	.word	0x00006f60
        /*031c*/ 	.word	0x00000009
        /*0320*/ 	.word	0x00000000
        /*0324*/ 	.short	0x010a
        /*0326*/ 	.byte	0x3f
	.zero		1


	//   ....[42]....
        /*0328*/ 	.word	0x00006ff0
        /*032c*/ 	.word	0x00000006
        /*0330*/ 	.word	0x00000000
        /*0334*/ 	.short	0x010a
        /*0336*/ 	.byte	0x3f
	.zero		1


	//   ....[43]....
        /*0338*/ 	.word	0x00007080
        /*033c*/ 	.word	0x00000009
        /*0340*/ 	.word	0x00000000
        /*0344*/ 	.short	0x010a
        /*0346*/ 	.byte	0x3f
	.zero		1


	//   ....[44]....
        /*0348*/ 	.word	0x00007110
        /*034c*/ 	.word	0x00000006
        /*0350*/ 	.word	0x00000000
        /*0354*/ 	.short	0x010a
        /*0356*/ 	.byte	0x3f
	.zero		1


	//   ....[45]....
        /*0358*/ 	.word	0x000071a0
        /*035c*/ 	.word	0x00000009
        /*0360*/ 	.word	0x00000000
        /*0364*/ 	.short	0x010a
        /*0366*/ 	.byte	0x3f
	.zero		1


	//   ....[46]....
        /*0368*/ 	.word	0x00007230
        /*036c*/ 	.word	0x00000006
        /*0370*/ 	.word	0x00000000
        /*0374*/ 	.short	0x010a
        /*0376*/ 	.byte	0x3f
	.zero		1


	//   ....[47]....
        /*0378*/ 	.word	0x000072c0
        /*037c*/ 	.word	0x00000009
        /*0380*/ 	.word	0x00000000
        /*0384*/ 	.short	0x010a
        /*0386*/ 	.byte	0x3f
	.zero		1


	//   ....[48]....
        /*0388*/ 	.word	0x00007350
        /*038c*/ 	.word	0x00000006
        /*0390*/ 	.word	0x00000000
        /*0394*/ 	.short	0x010a
        /*0396*/ 	.byte	0x3f
	.zero		1


	//   ....[49]....
        /*0398*/ 	.word	0x000073e0
        /*039c*/ 	.word	0x00000009
        /*03a0*/ 	.word	0x00000000
        /*03a4*/ 	.short	0x010a
        /*03a6*/ 	.byte	0x3f
	.zero		1


	//   ....[50]....
        /*03a8*/ 	.word	0x00007470
        /*03ac*/ 	.word	0x00000006
        /*03b0*/ 	.word	0x00000000
        /*03b4*/ 	.short	0x010a
        /*03b6*/ 	.byte	0x3f
	.zero		1


	//   ....[51]....
        /*03b8*/ 	.word	0x00007500
        /*03bc*/ 	.word	0x00000003
        /*03c0*/ 	.word	0x00000000
        /*03c4*/ 	.short	0x010a
        /*03c6*/ 	.byte	0x3f
	.zero		1


	//   ....[52]....
        /*03c8*/ 	.word	0x00007560
        /*03cc*/ 	.word	0x00000003
        /*03d0*/ 	.word	0x00000000
        /*03d4*/ 	.short	0x010a
        /*03d6*/ 	.byte	0x3f
	.zero		1


	//   ....[53]....
        /*03d8*/ 	.word	0x000075b0
        /*03dc*/ 	.word	0x00000005
        /*03e0*/ 	.word	0x00000000
        /*03e4*/ 	.short	0x010a
        /*03e6*/ 	.byte	0x3f
	.zero		1


	//   ....[54]....
        /*03e8*/ 	.word	0x00007680
        /*03ec*/ 	.word	0x0000000e
        /*03f0*/ 	.word	0x00000070
        /*03f4*/ 	.short	0x010a
        /*03f6*/ 	.byte	0x3f
	.zero		1


	//   ....[55]....
        /*03f8*/ 	.word	0x00007750
        /*03fc*/ 	.word	0x00000007
        /*0400*/ 	.word	0x00000000
        /*0404*/ 	.short	0x010a
        /*0406*/ 	.byte	0x3f
	.zero		1


	//   ....[56]....
        /*0408*/ 	.word	0x000077a0
        /*040c*/ 	.word	0x00000009
        /*0410*/ 	.word	0x00000000
        /*0414*/ 	.short	0x010a
        /*0416*/ 	.byte	0x3f
	.zero		1


	//   ....[57]....
        /*0418*/ 	.word	0x000077f0
        /*041c*/ 	.word	0x00000006
        /*0420*/ 	.word	0x00000000
        /*0424*/ 	.short	0x010a
        /*0426*/ 	.byte	0x3f
	.zero		1


	//   ....[58]....
        /*0428*/ 	.word	0x00007840
        /*042c*/ 	.word	0x00000009
        /*0430*/ 	.word	0x00000000
        /*0434*/ 	.short	0x010a
        /*0436*/ 	.byte	0x3f
	.zero		1


	//   ....[59]....
        /*0438*/ 	.word	0x00007890
        /*043c*/ 	.word	0x00000006
        /*0440*/ 	.word	0x00000000
        /*0444*/ 	.short	0x010a
        /*0446*/ 	.byte	0x3f
	.zero		1


	//   ....[60]....
        /*0448*/ 	.word	0x000078e0
        /*044c*/ 	.word	0x00000009
        /*0450*/ 	.word	0x00000000
        /*0454*/ 	.short	0x010a
        /*0456*/ 	.byte	0x3f
	.zero		1


	//   ....[61]....
        /*0458*/ 	.word	0x00007930
        /*045c*/ 	.word	0x00000006
        /*0460*/ 	.word	0x00000000
        /*0464*/ 	.short	0x010a
        /*0466*/ 	.byte	0x3f
	.zero		1


	//   ....[62]....
        /*0468*/ 	.word	0x00007980
        /*046c*/ 	.word	0x00000009
        /*0470*/ 	.word	0x00000000
        /*0474*/ 	.short	0x010a
        /*0476*/ 	.byte	0x3f
	.zero		1


	//   ....[63]....
        /*0478*/ 	.word	0x000079d0
        /*047c*/ 	.word	0x00000006
        /*0480*/ 	.word	0x00000000
        /*0484*/ 	.short	0x010a
        /*0486*/ 	.byte	0x3f
	.zero		1


	//   ....[64]....
        /*0488*/ 	.word	0x00007a20
        /*048c*/ 	.word	0x00000009
        /*0490*/ 	.word	0x00000000
        /*0494*/ 	.short	0x010a
        /*0496*/ 	.byte	0x3f
	.zero		1


	//   ....[65]....
        /*0498*/ 	.word	0x00007a70
        /*049c*/ 	.word	0x00000006
        /*04a0*/ 	.word	0x00000000
        /*04a4*/ 	.short	0x010a
        /*04a6*/ 	.byte	0x3f
	.zero		1


	//   ....[66]....
        /*04a8*/ 	.word	0x00007ac0
        /*04ac*/ 	.word	0x00000009
        /*04b0*/ 	.word	0x00000000
        /*04b4*/ 	.short	0x010a
        /*04b6*/ 	.byte	0x3f
	.zero		1


	//   ....[67]....
        /*04b8*/ 	.word	0x00007b10
        /*04bc*/ 	.word	0x00000006
        /*04c0*/ 	.word	0x00000000
        /*04c4*/ 	.short	0x010a
        /*04c6*/ 	.byte	0x3f
	.zero		1


	//----- nvinfo : EIATTR_NUM_MBARRIERS
	.align		4
.L_35:
        /*04c8*/ 	.byte	0x03, 0x38
        /*04ca*/ 	.short	0x001e


	//----- nvinfo : EIATTR_EXIT_INSTR_OFFSETS
	.align		4
        /*04cc*/ 	.byte	0x04, 0x1c
        /*04ce*/ 	.short	(.L_37 - .L_36)


	//   ....[0]....
.L_36:
        /*04d0*/ 	.word	0x00000ac0


	//   ....[1]....
        /*04d4*/ 	.word	0x000012d0


	//   ....[2]....
        /*04d8*/ 	.word	0x00005920


	//   ....[3]....
        /*04dc*/ 	.word	0x00005e80


	//   ....[4]....
        /*04e0*/ 	.word	0x00007550


	//----- nvinfo : EIATTR_MAX_THREADS
	.align		4
.L_37:
        /*04e4*/ 	.byte	0x04, 0x05
        /*04e6*/ 	.short	(.L_39 - .L_38)
.L_38:
        /*04e8*/ 	.word	0x00000180
        /*04ec*/ 	.word	0x00000001
        /*04f0*/ 	.word	0x00000001


	//----- nvinfo : EIATTR_CRS_STACK_SIZE
	.align		4
.L_39:
        /*04f4*/ 	.byte	0x04, 0x1e
        /*04f6*/ 	.short	(.L_41 - .L_40)
.L_40:
        /*04f8*/ 	.word	0x00000000


	//----- nvinfo : EIATTR_CBANK_PARAM_SIZE
	.align		4
.L_41:
        /*04fc*/ 	.byte	0x03, 0x19
        /*04fe*/ 	.short	0x0470


	//----- nvinfo : EIATTR_PARAM_CBANK
	.align		4
        /*0500*/ 	.byte	0x04, 0x0a
        /*0502*/ 	.short	(.L_43 - .L_42)
	.align		4
.L_42:
        /*0504*/ 	.word	index@(.nv.constant0._ZN7cutlass13device_kernelINS_4gemm6kernel13GemmUniversalIN4cute5tupleIJiiiiEEENS1_10collective13CollectiveMmaINS1_34MainloopSm90TmaGmmaWarpSpecializedILi14ENS5_IJNS4_1CILi2EEESB_NSA_ILi1EEEEEENS1_35KernelTmaWarpSpecializedCooperativeEEENS5_IJNSA_ILi128EEESG_NSA_ILi64EEEEEEaNS5_IJlSC_lEEEaSJ_NS4_8TiledMMAINS4_8MMA_AtomIJNS4_4SM904GMMA27MMA_64x128x32_S32S8S8_SS_TNEEEENS4_6LayoutINS5_IJSB_SC_SC_EEENS5_IJSC_NSA_ILi0EEESS_EEEEENS5_IJNS4_10UnderscoreESV_SV_EEEEENS4_23SM90_TMA_LOAD_MULTICASTENS4_14ComposedLayoutINS4_7SwizzleILi2ELi4ELi3EEENS4_18smem_ptr_flag_bitsILi8EEENSQ_INS5_IJNSA_ILi8EEESH_EEENS5_IJSH_SC_EEEEEEEvNS4_8identityESY_S18_vS19_EENS_8epilogue10collective6detail29Sm90TmaWarpSpecializedAdapterINS1C_15DefaultEpilogueIaSJ_SJ_NS1B_6thread17LinearCombinationIaLi1EiiLNS1G_9ScaleType4KindE0ELNS_15FloatRoundStyleE2EaEENS1_15EpilogueDefaultEEEEEvvEEEEvNT_6ParamsE)
        /*0508*/ 	.short	0x0210
        /*050a*/ 	.short	0x0470


	//----- nvinfo : EIATTR_SW_WAR
	.align		4
.L_43:
        /*050c*/ 	.byte	0x04, 0x36
        /*050e*/ 	.short	(.L_45 - .L_44)
.L_44:
        /*0510*/ 	.word	0x00000008
.L_45:


//--------------------- .nv.callgraph             --------------------------
	.section	.nv.callgraph,"",@"SHT_CUDA_CALLGRAPH"
	.align	4
	.sectionentsize	8
	.align		4
        /*0000*/ 	.word	0x00000000
	.align		4
        /*0004*/ 	.word	0xffffffff
	.align		4
        /*0008*/ 	.word	index@(_ZN7cutlass13device_kernelINS_4gemm6kernel13GemmUniversalIN4cute5tupleIJiiiiEEENS1_10collective13CollectiveMmaINS1_34MainloopSm90TmaGmmaWarpSpecializedILi14ENS5_IJNS4_1CILi2EEESB_NSA_ILi1EEEEEENS1_35KernelTmaWarpSpecializedCooperativeEEENS5_IJNSA_ILi128EEESG_NSA_ILi64EEEEEEaNS5_IJlSC_lEEEaSJ_NS4_8TiledMMAINS4_8MMA_AtomIJNS4_4SM904GMMA27MMA_64x128x32_S32S8S8_SS_TNEEEENS4_6LayoutINS5_IJSB_SC_SC_EEENS5_IJSC_NSA_ILi0EEESS_EEEEENS5_IJNS4_10UnderscoreESV_SV_EEEEENS4_23SM90_TMA_LOAD_MULTICASTENS4_14ComposedLayoutINS4_7SwizzleILi2ELi4ELi3EEENS4_18smem_ptr_flag_bitsILi8EEENSQ_INS5_IJNSA_ILi8EEESH_EEENS5_IJSH_SC_EEEEEEEvNS4_8identityESY_S18_vS19_EENS_8epilogue10collective6detail29Sm90TmaWarpSpecializedAdapterINS1C_15DefaultEpilogueIaSJ_SJ_NS1B_6thread17LinearCombinationIaLi1EiiLNS1G_9ScaleType4KindE0ELNS_15FloatRoundStyleE2EaEENS1_15EpilogueDefaultEEEEEvvEEEEvNT_6ParamsE)
	.align		4
        /*000c*/ 	.word	index@(__assertfail)
	.align		4
        /*0010*/ 	.word	0x00000000
	.align		4
        /*0014*/ 	.word	0xfffffffe
	.align		4
        /*0018*/ 	.word	0x00000000
	.align		4
        /*001c*/ 	.word	0xfffffffd
	.align		4
        /*0020*/ 	.word	0x00000000
	.align		4
        /*0024*/ 	.word	0xfffffffc


//--------------------- .nv.constant4             --------------------------
	.section	.nv.constant4,"a",@progbits
	.align	8
	.align		8
.nv.constant4:
        /*0000*/ 	.dword	__assertfail
	.align		8
        /*0008*/ 	.dword	__unnamed_1
	.align		8
        /*0010*/ 	.dword	_ZN40_INTERNAL_31a5b83e_4_k_cu_835cd0b5_248654cuda3std3__45__cpo5beginE
	.align		8
        /*0018*/ 	.dword	_ZN40_INTERNAL_31a5b83e_4_k_cu_835cd0b5_248654cuda3std3__45__cpo3endE
	.align		8
        /*0020*/ 	.dword	_ZN40_INTERNAL_31a5b83e_4_k_cu_835cd0b5_248654cuda3std3__45__cpo6cbeginE
	.align		8
        /*0028*/ 	.dword	_ZN40_INTERNAL_31a5b83e_4_k_cu_835cd0b5_248654cuda3std3__45__cpo4cendE
	.align		8
        /*0030*/ 	.dword	_ZN40_INTERNAL_31a5b83e_4_k_cu_835cd0b5_248654cuda3std3__442_GLOBAL__N__31a5b83e_4_k_cu_835cd0b5_248656ignoreE
	.align		8
        /*0038*/ 	.dword	_ZN40_INTERNAL_31a5b83e_4_k_cu_835cd0b5_248654cuda3std3__419piecewise_constructE
	.align		8
        /*0040*/ 	.dword	_ZN40_INTERNAL_31a5b83e_4_k_cu_835cd0b5_248654cuda3std3__48in_placeE
	.align		8
        /*0048*/ 	.dword	_ZN40_INTERNAL_31a5b83e_4_k_cu_835cd0b5_248654cuda3std6ranges3__45__cpo4swapE
	.align		8
        /*0050*/ 	.dword	_ZN40_INTERNAL_31a5b83e_4_k_cu_835cd0b5_248654cuda3std6ranges3__45__cpo9iter_moveE
	.align		8
        /*0058*/ 	.dword	_ZN40_INTERNAL_31a5b83e_4_k_cu_835cd0b5_248654cute7productE
	.align		8
        /*0060*/ 	.dword	_ZN40_INTERNAL_31a5b83e_4_k_cu_835cd0b5_248654cute1_E
	.align		8
        /*0068*/ 	.dword	$str$22
	.align		8
        /*0070*/ 	.dword	$str$23


//--------------------- .text._ZN7cutlass13device_kernelINS_4gemm6kernel13GemmUniversalIN4cute5tupleIJiiiiEEENS1_10collective13CollectiveMmaINS1_34MainloopSm90TmaGmmaWarpSpecializedILi14ENS5_IJNS4_1CILi2EEESB_NSA_ILi1EEEEEENS1_35KernelTmaWarpSpecializedCooperativeEEENS5_IJNSA_ILi128EEESG_NSA_ILi64EEEEEEaNS5_IJlSC_lEEEaSJ_NS4_8TiledMMAINS4_8MMA_AtomIJNS4_4SM904GMMA27MMA_64x128x32_S32S8S8_SS_TNEEEENS4_6LayoutINS5_IJSB_SC_SC_EEENS5_IJSC_NSA_ILi0EEESS_EEEEENS5_IJNS4_10UnderscoreESV_SV_EEEEENS4_23SM90_TMA_LOAD_MULTICASTENS4_14ComposedLayoutINS4_7SwizzleILi2ELi4ELi3EEENS4_18smem_ptr_flag_bitsILi8EEENSQ_INS5_IJNSA_ILi8EEESH_EEENS5_IJSH_SC_EEEEEEEvNS4_8identityESY_S18_vS19_EENS_8epilogue10collective6detail29Sm90TmaWarpSpecializedAdapterINS1C_15DefaultEpilogueIaSJ_SJ_NS1B_6thread17LinearCombinationIaLi1EiiLNS1G_9ScaleType4KindE0ELNS_15FloatRoundStyleE2EaEENS1_15EpilogueDefaultEEEEEvvEEEEvNT_6ParamsE --------------------------
	.section	.text._ZN7cutlass13device_kernelINS_4gemm6kernel13GemmUniversalIN4cute5tupleIJiiiiEEENS1_10collective13CollectiveMmaINS1_34MainloopSm90TmaGmmaWarpSpecializedILi14ENS5_IJNS4_1CILi2EEESB_NSA_ILi1EEEEEENS1_35KernelTmaWarpSpecializedCooperativeEEENS5_IJNSA_ILi128EEESG_NSA_ILi64EEEEEEaNS5_IJlSC_lEEEaSJ_NS4_8TiledMMAINS4_8MMA_AtomIJNS4_4SM904GMMA27MMA_64x128x32_S32S8S8_SS_TNEEEENS4_6LayoutINS5_IJSB_SC_SC_EEENS5_IJSC_NSA_ILi0EEESS_EEEEENS5_IJNS4_10UnderscoreESV_SV_EEEEENS4_23SM90_TMA_LOAD_MULTICASTENS4_14ComposedLayoutINS4_7SwizzleILi2ELi4ELi3EEENS4_18smem_ptr_flag_bitsILi8EEENSQ_INS5_IJNSA_ILi8EEESH_EEENS5_IJSH_SC_EEEEEEEvNS4_8identityESY_S18_vS19_EENS_8epilogue10collective6detail29Sm90TmaWarpSpecializedAdapterINS1C_15DefaultEpilogueIaSJ_SJ_NS1B_6thread17LinearCombinationIaLi1EiiLNS1G_9ScaleType4KindE0ELNS_15FloatRoundStyleE2EaEENS1_15EpilogueDefaultEEEEEvvEEEEvNT_6ParamsE,"ax",@progbits
	.align	128
.text._ZN7cutlass13device_kernelINS_4gemm6kernel13GemmUniversalIN4cute5tupleIJiiiiEEENS1_10collective13CollectiveMmaINS1_34MainloopSm90TmaGmmaWarpSpecializedILi14ENS5_IJNS4_1CILi2EEESB_NSA_ILi1EEEEEENS1_35KernelTmaWarpSpecializedCooperativeEEENS5_IJNSA_ILi128EEESG_NSA_ILi64EEEEEEaNS5_IJlSC_lEEEaSJ_NS4_8TiledMMAINS4_8MMA_AtomIJNS4_4SM904GMMA27MMA_64x128x32_S32S8S8_SS_TNEEEENS4_6LayoutINS5_IJSB_SC_SC_EEENS5_IJSC_NSA_ILi0EEESS_EEEEENS5_IJNS4_10UnderscoreESV_SV_EEEEENS4_23SM90_TMA_LOAD_MULTICASTENS4_14ComposedLayoutINS4_7SwizzleILi2ELi4ELi3EEENS4_18smem_ptr_flag_bitsILi8EEENSQ_INS5_IJNSA_ILi8EEESH_EEENS5_IJSH_SC_EEEEEEEvNS4_8identityESY_S18_vS19_EENS_8epilogue10collective6detail29Sm90TmaWarpSpecializedAdapterINS1C_15DefaultEpilogueIaSJ_SJ_NS1B_6thread17LinearCombinationIaLi1EiiLNS1G_9ScaleType4KindE0ELNS_15FloatRoundStyleE2EaEENS1_15EpilogueDefaultEEEEEvvEEEEvNT_6ParamsE:
        .type           _ZN7cutlass13device_kernelINS_4gemm6kernel13GemmUniversalIN4cute5tupleIJiiiiEEENS1_10collective13CollectiveMmaINS1_34MainloopSm90TmaGmmaWarpSpecializedILi14ENS5_IJNS4_1CILi2EEESB_NSA_ILi1EEEEEENS1_35KernelTmaWarpSpecializedCooperativeEEENS5_IJNSA_ILi128EEESG_NSA_ILi64EEEEEEaNS5_IJlSC_lEEEaSJ_NS4_8TiledMMAINS4_8MMA_AtomIJNS4_4SM904GMMA27MMA_64x128x32_S32S8S8_SS_TNEEEENS4_6LayoutINS5_IJSB_SC_SC_EEENS5_IJSC_NSA_ILi0EEESS_EEEEENS5_IJNS4_10UnderscoreESV_SV_EEEEENS4_23SM90_TMA_LOAD_MULTICASTENS4_14ComposedLayoutINS4_7SwizzleILi2ELi4ELi3EEENS4_18smem_ptr_flag_bitsILi8EEENSQ_INS5_IJNSA_ILi8EEESH_EEENS5_IJSH_SC_EEEEEEEvNS4_8identityESY_S18_vS19_EENS_8epilogue10collective6detail29Sm90TmaWarpSpecializedAdapterINS1C_15DefaultEpilogueIaSJ_SJ_NS1B_6thread17LinearCombinationIaLi1EiiLNS1G_9ScaleType4KindE0ELNS_15FloatRoundStyleE2EaEENS1_15EpilogueDefaultEEEEEvvEEEEvNT_6ParamsE,@function
        .size           _ZN7cutlass13device_kernelINS_4gemm6kernel13GemmUniversalIN4cute5tupleIJiiiiEEENS1_10collective13CollectiveMmaINS1_34MainloopSm90TmaGmmaWarpSpecializedILi14ENS5_IJNS4_1CILi2EEESB_NSA_ILi1EEEEEENS1_35KernelTmaWarpSpecializedCooperativeEEENS5_IJNSA_ILi128EEESG_NSA_ILi64EEEEEEaNS5_IJlSC_lEEEaSJ_NS4_8TiledMMAINS4_8MMA_AtomIJNS4_4SM904GMMA27MMA_64x128x32_S32S8S8_SS_TNEEEENS4_6LayoutINS5_IJSB_SC_SC_EEENS5_IJSC_NSA_ILi0EEESS_EEEEENS5_IJNS4_10UnderscoreESV_SV_EEEEENS4_23SM90_TMA_LOAD_MULTICASTENS4_14ComposedLayoutINS4_7SwizzleILi2ELi4ELi3EEENS4_18smem_ptr_flag_bitsILi8EEENSQ_INS5_IJNSA_ILi8EEESH_EEENS5_IJSH_SC_EEEEEEEvNS4_8identityESY_S18_vS19_EENS_8epilogue10collective6detail29Sm90TmaWarpSpecializedAdapterINS1C_15DefaultEpilogueIaSJ_SJ_NS1B_6thread17LinearCombinationIaLi1EiiLNS1G_9ScaleType4KindE0ELNS_15FloatRoundStyleE2EaEENS1_15EpilogueDefaultEEEEEvvEEEEvNT_6ParamsE,(.L_x_224 - _ZN7cutlass13device_kernelINS_4gemm6kernel13GemmUniversalIN4cute5tupleIJiiiiEEENS1_10collective13CollectiveMmaINS1_34MainloopSm90TmaGmmaWarpSpecializedILi14ENS5_IJNS4_1CILi2EEESB_NSA_ILi1EEEEEENS1_35KernelTmaWarpSpecializedCooperativeEEENS5_IJNSA_ILi128EEESG_NSA_ILi64EEEEEEaNS5_IJlSC_lEEEaSJ_NS4_8TiledMMAINS4_8MMA_AtomIJNS4_4SM904GMMA27MMA_64x128x32_S32S8S8_SS_TNEEEENS4_6LayoutINS5_IJSB_SC_SC_EEENS5_IJSC_NSA_ILi0EEESS_EEEEENS5_IJNS4_10UnderscoreESV_SV_EEEEENS4_23SM90_TMA_LOAD_MULTICASTENS4_14ComposedLayoutINS4_7SwizzleILi2ELi4ELi3EEENS4_18smem_ptr_flag_bitsILi8EEENSQ_INS5_IJNSA_ILi8EEESH_EEENS5_IJSH_SC_EEEEEEEvNS4_8identityESY_S18_vS19_EENS_8epilogue10collective6detail29Sm90TmaWarpSpecializedAdapterINS1C_15DefaultEpilogueIaSJ_SJ_NS1B_6thread17LinearCombinationIaLi1EiiLNS1G_9ScaleType4KindE0ELNS_15FloatRoundStyleE2EaEENS1_15EpilogueDefaultEEEEEvvEEEEvNT_6ParamsE)
        .other          _ZN7cutlass13device_kernelINS_4gemm6kernel13GemmUniversalIN4cute5tupleIJiiiiEEENS1_10collective13CollectiveMmaINS1_34MainloopSm90TmaGmmaWarpSpecializedILi14ENS5_IJNS4_1CILi2EEESB_NSA_ILi1EEEEEENS1_35KernelTmaWarpSpecializedCooperativeEEENS5_IJNSA_ILi128EEESG_NSA_ILi64EEEEEEaNS5_IJlSC_lEEEaSJ_NS4_8TiledMMAINS4_8MMA_AtomIJNS4_4SM904GMMA27MMA_64x128x32_S32S8S8_SS_TNEEEENS4_6LayoutINS5_IJSB_SC_SC_EEENS5_IJSC_NSA_ILi0EEESS_EEEEENS5_IJNS4_10UnderscoreESV_SV_EEEEENS4_23SM90_TMA_LOAD_MULTICASTENS4_14ComposedLayoutINS4_7SwizzleILi2ELi4ELi3EEENS4_18smem_ptr_flag_bitsILi8EEENSQ_INS5_IJNSA_ILi8EEESH_EEENS5_IJSH_SC_EEEEEEEvNS4_8identityESY_S18_vS19_EENS_8epilogue10collective6detail29Sm90TmaWarpSpecializedAdapterINS1C_15DefaultEpilogueIaSJ_SJ_NS1B_6thread17LinearCombinationIaLi1EiiLNS1G_9ScaleType4KindE0ELNS_15FloatRoundStyleE2EaEENS1_15EpilogueDefaultEEEEEvvEEEEvNT_6ParamsE,@"STO_CUDA_ENTRY STV_DEFAULT"
_ZN7cutlass13device_kernelINS_4gemm6kernel13GemmUniversalIN4cute5tupleIJiiiiEEENS1_10collective13CollectiveMmaINS1_34MainloopSm90TmaGmmaWarpSpecializedILi14ENS5_IJNS4_1CILi2EEESB_NSA_ILi1EEEEEENS1_35KernelTmaWarpSpecializedCooperativeEEENS5_IJNSA_ILi128EEESG_NSA_ILi64EEEEEEaNS5_IJlSC_lEEEaSJ_NS4_8TiledMMAINS4_8MMA_AtomIJNS4_4SM904GMMA27MMA_64x128x32_S32S8S8_SS_TNEEEENS4_6LayoutINS5_IJSB_SC_SC_EEENS5_IJSC_NSA_ILi0EEESS_EEEEENS5_IJNS4_10UnderscoreESV_SV_EEEEENS4_23SM90_TMA_LOAD_MULTICASTENS4_14ComposedLayoutINS4_7SwizzleILi2ELi4ELi3EEENS4_18smem_ptr_flag_bitsILi8EEENSQ_INS5_IJNSA_ILi8EEESH_EEENS5_IJSH_SC_EEEEEEEvNS4_8identityESY_S18_vS19_EENS_8epilogue10collective6detail29Sm90TmaWarpSpecializedAdapterINS1C_15DefaultEpilogueIaSJ_SJ_NS1B_6thread17LinearCombinationIaLi1EiiLNS1G_9ScaleType4KindE0ELNS_15FloatRoundStyleE2EaEENS1_15EpilogueDefaultEEEEEvvEEEEvNT_6ParamsE:
[----:B------:R-:W0:Y:S01]  /*0000*/  LDC R1, c[0x0][0x28] ;  /* 0x00000a00ff017b82 */ /* 0x000e220000000800 */
[----:B------:R-:W1:Y:S01]  /*0010*/  S2R R18, SR_TID.X ;  /* 0x0000000000127919 */ /* 0x000e620000002100 */
[----:B------:R-:W-:Y:S01]  /*0020*/  ELECT P0, URZ, PT ;  /* 0x00000000003f782f */ /* 0x000fe20003800000 */
[----:B------:R-:W-:Y:S01]  /*0030*/  BSSY B0, `(.L_x_0) ;  /* 0x000000f000007945 */ /* 0x000fe20003800000 */
[--C-:B-1----:R-:W-:Y:S02]  /*0040*/  SHF.R.U32.HI R0, RZ, 0x5, R18.reuse ;  /* 0x00000005ff007819 */ /* 0x102fe40000011612 */
[----:B------:R-:W-:-:S03]  /*0050*/  SHF.R.U32.HI R3, RZ, 0x7, R18 ;  /* 0x00000007ff037819 */ /* 0x000fc60000011612 */
[----:B------:R-:W1:Y:S04]  /*0060*/  SHFL.IDX PT, R2, R0, RZ, 0x1f ;  /* 0x00001fff00027589 */ /* 0x000e6800000e0000 */
[----:B------:R2:W3:Y:S01]  /*0070*/  SHFL.IDX PT, R5, R3, RZ, 0x1f ;  /* 0x00001fff03057589 */ /* 0x0004e200000e0000 */
[----:B-1----:R-:W-:-:S13]  /*0080*/  ISETP.NE.OR P0, PT, R2, RZ, !P0 ;  /* 0x000000ff0200720c */ /* 0x002fda0004705670 */
[----:B0-23--:R-:W-:Y:S05]  /*0090*/  @P0 BRA `(.L_x_1) ;  /* 0x0000000000200947 */ /* 0x00dfea0003800000 */
[----:B------:R-:W-:Y:S02]  /*00a0*/  ULDC.64 UR4, c[0x0][0x198] ;  /* 0x0000660000047ab9 */ /* 0x000fe40000000a00 */
[----:B------:R-:W-:Y:S02]  /*00b0*/  UIADD3 UR6, UP0, UR4, 0xf0, URZ ;  /* 0x000000f004067890 */ /* 0x000fe4000ff1e03f */
[----:B------:R-:W-:Y:S02]  /*00c0*/  UIADD3 UR4, UP1, UR4, 0x1f0, URZ ;  /* 0x000001f004047890 */ /* 0x000fe4000ff3e03f */
[----:B------:R-:W-:Y:S02]  /*00d0*/  UIADD3.X UR7, URZ, UR5, URZ, UP0, !UPT ;  /* 0x000000053f077290 */ /* 0x000fe400087fe43f */
[----:B------:R-:W-:-:S07]  /*00e0*/  UIADD3.X UR5, URZ, UR5, URZ, UP1, !UPT ;  /* 0x000000053f057290 */ /* 0x000fce0008ffe43f */
[----:B------:R0:W-:Y:S02]  /*00f0*/  UTMACCTL.PF [UR6] ;  /* 0x00000000060079b9 */ /* 0x0001e40008040000 */
[----:B------:R0:W-:Y:S02]  /*0100*/  UTMACCTL.PF [UR4] ;  /* 0x00000000040079b9 */ /* 0x0001e40008040000 */
[----:B0-----:R-:W-:Y:S01]  /*0110*/  NOP ;  /* 0x0000000000007918 */ /* 0x001fe20000000000 */
.L_x_1:
[----:B------:R-:W-:Y:S05]  /*0120*/  BSYNC B0 ;  /* 0x0000000000007941 */ /* 0x000fea0003800000 */
.L_x_0:
[----:B------:R-:W0:Y:S02]  /*0130*/  SHFL.IDX PT, R3, R0, RZ, 0x1f ;  /* 0x00001fff00037589 */ /* 0x000e2400000e0000 */
[----:B0-----:R-:W-:-:S13]  /*0140*/  ISETP.NE.AND P0, PT, R3, RZ, PT ;  /* 0x000000ff0300720c */ /* 0x001fda0003f05270 */
[----:B------:R-:W-:Y:S05]  /*0150*/  @P0 BRA `(.L_x_2) ;  /* 0x0000000000b40947 */ /* 0x000fea0003800000 */
[----:B------:R-:W-:Y:S01]  /*0160*/  ELECT P0, URZ, PT ;  /* 0x00000000003f782f */ /* 0x000fe20003800000 */
[----:B------:R-:W-:-:S12]  /*0170*/  BSSY B0, `(.L_x_2) ;  /* 0x000002b000007945 */ /* 0x000fd80003800000 */
[----:B------:R-:W-:Y:S05]  /*0180*/  @!P0 BRA `(.L_x_3) ;  /* 0x0000000000a48947 */ /* 0x000fea0003800000 */
[----:B------:R-:W0:Y:S01]  /*0190*/  S2UR UR8, SR_CgaCtaId ;  /* 0x00000000000879c3 */ /* 0x000e220000008800 */
[----:B------:R-:W-:Y:S01]  /*01a0*/  UMOV UR4, 0x400 ;  /* 0x0000040000047882 */ /* 0x000fe20000000000 */
[----:B------:R-:W-:Y:S01]  /*01b0*/  UMOV UR5, 0x1 ;  /* 0x0000000100057882 */ /* 0x000fe20000000000 */
[----:B------:R-:W-:Y:S02]  /*01c0*/  UMOV UR6, 0x6 ;  /* 0x0000000600067882 */ /* 0x000fe40000000000 */
[----:B------:R-:W-:-:S04]  /*01d0*/  UIADD3 UR6, -UR6, 0x100000, URZ ;  /* 0x0010000006067890 */ /* 0x000fc8000fffe13f */
[----:B------:R-:W-:Y:S02]  /*01e0*/  USHF.L.U32 UR7, UR6, 0xb, URZ ;  /* 0x0000000b06077899 */ /* 0x000fe4000800063f */
[----:B------:R-:W-:Y:S02]  /*01f0*/  USHF.L.U32 UR6, UR6, 0x1, URZ ;  /* 0x0000000106067899 */ /* 0x000fe4000800063f */
[----:B0-----:R-:W-:Y:S02]  /*0200*/  ULEA UR8, UR8, UR4, 0x18 ;  /* 0x0000000408087291 */ /* 0x001fe4000f8ec03f */
[----:B------:R-:W-:-:S04]  /*0210*/  UIADD3 UR4, -UR5, 0x100000, URZ ;  /* 0x0010000005047890 */ /* 0x000fc8000fffe13f */
[----:B------:R-:W-:Y:S02]  /*0220*/  USHF.L.U32 UR5, UR4, 0xb, URZ ;  /* 0x0000000b04057899 */ /* 0x000fe4000800063f */
[----:B------:R-:W-:Y:S01]  /*0230*/  USHF.L.U32 UR4, UR4, 0x1, URZ ;  /* 0x0000000104047899 */ /* 0x000fe2000800063f */
[----:B------:R-:W0:Y:S11]  /*0240*/  FENCE.VIEW.ASYNC.S ;  /* 0x00000000000073c6 */ /* 0x000e360000000000 */
[----:B0-----:R0:W1:Y:S01]  /*0250*/  SYNCS.EXCH.64 URZ, [UR8], UR4 ;  /* 0x00000004083f75b2 */ /* 0x0010620008000100 */
[----:B------:R0:W2:Y:S01]  /*0260*/  SYNCS.EXCH.64 URZ, [UR8+0x70], UR6 ;  /* 0x00007006083f75b2 */ /* 0x0000a20008000100 */
[----:B------:R0:W3:Y:S01]  /*0270*/  SYNCS.EXCH.64 URZ, [UR8+0x8], UR4 ;  /* 0x00000804083f75b2 */ /* 0x0000e20008000100 */
[----:B------:R0:W4:Y:S01]  /*0280*/  SYNCS.EXCH.64 URZ, [UR8+0x78], UR6 ;  /* 0x00007806083f75b2 */ /* 0x0001220008000100 */
[----:B------:R0:W0:Y:S01]  /*0290*/  SYNCS.EXCH.64 URZ, [UR8+0x10], UR4 ;  /* 0x00001004083f75b2 */ /* 0x0000220008000100 */
        /* <DEDUP_REMOVED lines=23> */
[----:B-1234-:R-:W-:Y:S01]  /*0410*/  NOP ;  /* 0x0000000000007918 */ /* 0x01efe20000000000 */
.L_x_3:
[----:B0-----:R-:W-:Y:S05]  /*0420*/  BSYNC B0 ;  /* 0x0000000000007941 */ /* 0x001fea0003800000 */
.L_x_2:
[----:B------:R-:W-:Y:S01]  /*0430*/  SHF.R.S32.HI R7, RZ, 0x1f, R18 ;  /* 0x0000001fff077819 */ /* 0x000fe20000011412 */
[----:B------:R-:W0:Y:S01]  /*0440*/  SHFL.IDX PT, R0, R0, RZ, 0x1f ;  /* 0x00001fff00007589 */ /* 0x000e2200000e0000 */
[----:B------:R-:W1:Y:S01]  /*0450*/  S2UR UR8, SR_CTAID.X ;  /* 0x00000000000879c3 */ /* 0x000e620000002500 */
[----:B------:R-:W-:Y:S02]  /*0460*/  ELECT P0, URZ, PT ;  /* 0x00000000003f782f */ /* 0x000fe40003800000 */
[----:B------:R-:W-:Y:S01]  /*0470*/  LEA.HI R7, R7, R18, RZ, 0x7 ;  /* 0x0000001207077211 */ /* 0x000fe200078f38ff */
[----:B------:R-:W2:Y:S01]  /*0480*/  S2R R4, SR_CTAID.Y ;  /* 0x0000000000047919 */ /* 0x000ea20000002600 */
[----:B------:R-:W-:Y:S01]  /*0490*/  SHF.R.S32.HI R8, RZ, 0x1f, R3 ;  /* 0x0000001fff087819 */ /* 0x000fe20000011403 */
[----:B------:R-:W-:Y:S01]  /*04a0*/  ULDC UR4, c[0x0][0x150] ;  /* 0x0000540000047ab9 */ /* 0x000fe20000000800 */
[----:B------:R-:W-:Y:S01]  /*04b0*/  LOP3.LUT R7, R7, 0xffffff80, RZ, 0xc0, !PT ;  /* 0xffffff8007077812 */ /* 0x000fe200078ec0ff */
[----:B------:R-:W-:Y:S01]  /*04c0*/  NOP ;  /* 0x0000000000007918 */ /* 0x000fe20000000000 */
[----:B------:R-:W-:Y:S01]  /*04d0*/  LEA.HI R8, R8, R3, RZ, 0x2 ;  /* 0x0000000308087211 */ /* 0x000fe200078f10ff */
[----:B------:R-:W3:Y:S01]  /*04e0*/  LDC R10, c[0x0][0x144] ;  /* 0x00005100ff0a7b82 */ /* 0x000ee20000000800 */
[----:B------:R-:W-:Y:S01]  /*04f0*/  NOP ;  /* 0x0000000000007918 */ /* 0x000fe20000000000 */
[----:B------:R-:W-:Y:S01]  /*0500*/  IMAD.IADD R6, R18, 0x1, -R7 ;  /* 0x0000000112067824 */ /* 0x000fe200078e0a07 */
[----:B------:R-:W-:Y:S01]  /*0510*/  LOP3.LUT R8, R8, 0x3ffffffc, RZ, 0xc0, !PT ;  /* 0x3ffffffc08087812 */ /* 0x000fe200078ec0ff */
[----:B------:R-:W-:Y:S01]  /*0520*/  IMAD.MOV.U32 R23, RZ, RZ, 0x1 ;  /* 0x00000001ff177424 */ /* 0x000fe200078e00ff */
[----:B------:R-:W-:-:S02]  /*0530*/  ISETP.NE.AND P3, PT, R5, RZ, PT ;  /* 0x000000ff0500720c */ /* 0x000fc40003f65270 */
[----:B------:R-:W-:Y:S01]  /*0540*/  SHF.R.S32.HI R7, RZ, 0x1f, R6 ;  /* 0x0000001fff077819 */ /* 0x000fe20000011406 */
[----:B------:R-:W-:Y:S01]  /*0550*/  IMAD.IADD R8, R3, 0x1, -R8 ;  /* 0x0000000103087824 */ /* 0x000fe200078e0a08 */
[----:B------:R-:W4:Y:S02]  /*0560*/  LDC R13, c[0x0][0x140] ;  /* 0x00005000ff0d7b82 */ /* 0x000f240000000800 */
[----:B------:R-:W-:Y:S02]  /*0570*/  LEA.HI R7, R7, R6, RZ, 0x3 ;  /* 0x0000000607077211 */ /* 0x000fe400078f18ff */
[----:B0-----:R-:W-:Y:S02]  /*0580*/  ISETP.NE.OR P0, PT, R0, RZ, !P0 ;  /* 0x000000ff0000720c */ /* 0x001fe40004705670 */
[--C-:B------:R-:W-:Y:S02]  /*0590*/  SHF.R.S32.HI R0, RZ, 0x3, R7.reuse ;  /* 0x00000003ff007819 */ /* 0x100fe40000011407 */
[----:B------:R-:W-:-:S02]  /*05a0*/  SHF.R.S32.HI R7, RZ, 0x1f, R7 ;  /* 0x0000001fff077819 */ /* 0x000fc40000011407 */
[----:B-1----:R-:W-:Y:S02]  /*05b0*/  I2FP.F32.U32 R9, UR8 ;  /* 0x0000000800097c45 */ /* 0x002fe40008201000 */
[----:B------:R-:W-:-:S03]  /*05c0*/  LEA.HI R7, R7, R0, RZ, 0x2 ;  /* 0x0000000007077211 */ /* 0x000fc600078f10ff */
[----:B------:R-:W-:Y:S01]  /*05d0*/  FMUL R9, R9, UR4 ;  /* 0x0000000409097c20 */ /* 0x000fe20008400000 */
[----:B------:R-:W-:Y:S01]  /*05e0*/  LOP3.LUT R7, R7, 0xfffffffc, RZ, 0xc0, !PT ;  /* 0xfffffffc07077812 */ /* 0x000fe200078ec0ff */
[----:B------:R-:W-:Y:S01]  /*05f0*/  VOTEU.ALL UP0, P0 ;  /* 0x00000000003f7886 */ /* 0x000fe20000000000 */
[----:B--2---:R-:W-:Y:S01]  /*0600*/  I2FP.F32.U32 R3, R4 ;  /* 0x0000000400037245 */ /* 0x004fe20000201000 */
[----:B------:R-:W-:Y:S01]  /*0610*/  ULDC UR4, c[0x0][0x154] ;  /* 0x0000550000047ab9 */ /* 0x000fe20000000800 */
[----:B------:R-:W-:Y:S01]  /*0620*/  VOTEU.ALL UP1, P0 ;  /* 0x00000000003f7886 */ /* 0x000fe20000020000 */
[----:B------:R-:W0:Y:S01]  /*0630*/  F2I.U32.TRUNC.NTZ R9, R9 ;  /* 0x0000000900097305 */ /* 0x000e22000020f000 */
[----:B------:R-:W-:Y:S01]  /*0640*/  IMAD.IADD R7, R0, 0x1, -R7 ;  /* 0x0000000100077824 */ /* 0x000fe200078e0a07 */
[----:B------:R-:W1:Y:S01]  /*0650*/  @!UP0 S2UR UR7, SR_CgaCtaId ;  /* 0x00000000000789c3 */ /* 0x000e620000008800 */
[----:B------:R-:W-:Y:S01]  /*0660*/  FMUL R12, R3, UR4 ;  /* 0x00000004030c7c20 */ /* 0x000fe20008400000 */
[----:B------:R-:W-:Y:S01]  /*0670*/  UMOV UR4, 0x20 ;  /* 0x0000002000047882 */ /* 0x000fe20000000000 */
[----:B------:R-:W-:Y:S01]  /*0680*/  IMAD R8, R8, 0x4, R7 ;  /* 0x0000000408087824 */ /* 0x000fe200078e0207 */
[----:B------:R-:W-:Y:S01]  /*0690*/  @!UP0 UMOV UR6, 0x400 ;  /* 0x0000040000068882 */ /* 0x000fe20000000000 */
[----:B------:R-:W-:-:S04]  /*06a0*/  @!UP0 UIADD3 UR4, -UR4, 0x100000, URZ ;  /* 0x0010000004048890 */ /* 0x000fc8000fffe13f */
[----:B------:R-:W-:Y:S02]  /*06b0*/  @!UP0 USHF.L.U32 UR5, UR4, 0xb, URZ ;  /* 0x0000000b04058899 */ /* 0x000fe4000800063f */
[----:B------:R-:W-:Y:S01]  /*06c0*/  @!UP0 USHF.L.U32 UR4, UR4, 0x1, URZ ;  /* 0x0000000104048899 */ /* 0x000fe2000800063f */
[----:B----4-:R-:W-:Y:S01]  /*06d0*/  ISETP.EQ.U32.AND P2, PT, R13, 0x1, PT ;  /* 0x000000010d00780c */ /* 0x010fe20003f42070 */
[----:B------:R-:W2:Y:S01]  /*06e0*/  F2I.U32.TRUNC.NTZ R12, R12 ;  /* 0x0000000c000c7305 */ /* 0x000ea2000020f000 */
[----:B------:R-:W-:Y:S01]  /*06f0*/  LEA.HI R0, R8, R8, RZ, 0x1 ;  /* 0x0000000808007211 */ /* 0x000fe200078f08ff */
[----:B------:R-:W4:Y:S03]  /*0700*/  LDC R7, c[0x0][0x148] ;  /* 0x00005200ff077b82 */ /* 0x000f260000000800 */
[----:B------:R-:W-:Y:S01]  /*0710*/  LOP3.LUT R11, R0, 0xfffffffe, RZ, 0xc0, !PT ;  /* 0xfffffffe000b7812 */ /* 0x000fe200078ec0ff */
[----:B0-----:R-:W-:Y:S01]  /*0720*/  IMAD.MOV R15, RZ, RZ, -R9 ;  /* 0x000000ffff0f7224 */ /* 0x001fe200078e0a09 */
[----:B------:R-:W-:-:S03]  /*0730*/  SHF.R.S32.HI R9, RZ, 0x1f, R2 ;  /* 0x0000001fff097819 */ /* 0x000fc60000011402 */
[----:B---3--:R-:W-:Y:S01]  /*0740*/  IMAD R3, R10, R15, UR8 ;  /* 0x000000080a037e24 */ /* 0x008fe2000f8e020f */
[----:B------:R-:W-:Y:S01]  /*0750*/  LEA.HI R9, R9, R2, RZ, 0x2 ;  /* 0x0000000209097211 */ /* 0x000fe200078f10ff */
[C---:B------:R-:W-:Y:S02]  /*0760*/  IMAD.IADD R0, R8.reuse, 0x1, -R11 ;  /* 0x0000000108007824 */ /* 0x040fe400078e0a0b */
[----:B------:R-:W-:Y:S01]  /*0770*/  IMAD.SHL.U32 R11, R8, 0x4, RZ ;  /* 0x00000004080b7824 */ /* 0x000fe200078e00ff */
[----:B------:R-:W-:Y:S01]  /*0780*/  LOP3.LUT R9, R9, 0xfffffffc, RZ, 0xc0, !PT ;  /* 0xfffffffc09097812 */ /* 0x000fe200078ec0ff */
[----:B--2---:R-:W-:Y:S01]  /*0790*/  IMAD.MOV R21, RZ, RZ, -R12 ;  /* 0x000000ffff157224 */ /* 0x004fe200078e0a0c */
[----:B------:R-:W-:Y:S01]  /*07a0*/  ISETP.NE.AND P4, PT, R0, R3, PT ;  /* 0x000000030000720c */ /* 0x000fe20003f85270 */
[----:B-1----:R-:W-:Y:S01]  /*07b0*/  @!UP0 ULEA UR6, UR7, UR6, 0x18 ;  /* 0x0000000607068291 */ /* 0x002fe2000f8ec03f */
[----:B------:R-:W-:Y:S01]  /*07c0*/  LOP3.LUT R22, R8, 0xc, R11, 0x78, !PT ;  /* 0x0000000c08167812 */ /* 0x000fe200078e780b */
[----:B------:R-:W-:Y:S01]  /*07d0*/  IMAD.IADD R0, R2, 0x1, -R9 ;  /* 0x0000000102007824 */ /* 0x000fe200078e0a09 */
[----:B------:R-:W-:Y:S01]  /*07e0*/  VOTEU.ALL UP0, P0 ;  /* 0x00000000003f7886 */ /* 0x000fe20000000000 */
[----:B------:R-:W-:Y:S01]  /*07f0*/  LOP3.LUT P0, RZ, R6, 0x7, RZ, 0xc0, !PT ;  /* 0x0000000706ff7812 */ /* 0x000fe2000780c0ff */
[----:B------:R-:W-:-:S02]  /*0800*/  VIADD R6, R5, 0xffffffff ;  /* 0xffffffff05067836 */ /* 0x000fc40000000000 */
[----:B------:R-:W-:Y:S01]  /*0810*/  ISETP.NE.AND P1, PT, R0, 0x3, PT ;  /* 0x000000030000780c */ /* 0x000fe20003f25270 */
[----:B----4-:R-:W-:Y:S01]  /*0820*/  IMAD R9, R7, R21, R4 ;  /* 0x0000001507097224 */ /* 0x010fe200078e0204 */
[----:B------:R-:W-:Y:S02]  /*0830*/  ISETP.LT.U32.AND P0, PT, R22, 0x4, !P0 ;  /* 0x000000041600780c */ /* 0x000fe40004701070 */
[----:B------:R-:W-:Y:S01]  /*0840*/  ISETP.EQ.OR P1, PT, R0, RZ, !P1 ;  /* 0x000000ff0000720c */ /* 0x000fe20004f22670 */
[----:B------:R-:W0:Y:S02]  /*0850*/  FENCE.VIEW.ASYNC.S ;  /* 0x00000000000073c6 */ /* 0x000e240000000000 */
[----:B0-----:R0:W1:Y:S01]  /*0860*/  @!UP0 SYNCS.EXCH.64 URZ, [UR6+0xf0], UR4 ;  /* 0x0000f004063f85b2 */ /* 0x0010620008000100 */
[----:B------:R-:W-:Y:S02]  /*0870*/  @P4 LEA.HI R2, R22, R22, RZ, 0x1 ;  /* 0x0000001616024211 */ /* 0x000fe400078f08ff */
[----:B------:R-:W-:-:S02]  /*0880*/  ISETP.EQ.AND P1, PT, R5, RZ, P1 ;  /* 0x000000ff0500720c */ /* 0x000fc40000f22270 */
[----:B------:R-:W-:Y:S02]  /*0890*/  @P4 SHF.R.S32.HI R2, RZ, 0x1, R2 ;  /* 0x00000001ff024819 */ /* 0x000fe40000011402 */
[----:B------:R-:W-:Y:S02]  /*08a0*/  ISETP.GE.U32.AND P6, PT, R6, 0x2, PT ;  /* 0x000000020600780c */ /* 0x000fe40003fc6070 */
[----:B------:R-:W-:Y:S02]  /*08b0*/  @P4 ISETP.NE.AND P5, PT, R2, R9, PT ;  /* 0x000000090200420c */ /* 0x000fe40003fa5270 */
[----:B------:R-:W-:Y:S02]  /*08c0*/  SEL R2, RZ, 0x1, !P0 ;  /* 0x00000001ff027807 */ /* 0x000fe40004000000 */
[----:B------:R-:W-:Y:S02]  /*08d0*/  @P4 SEL R23, RZ, 0x1, P5 ;  /* 0x00000001ff174807 */ /* 0x000fe40002800000 */
[----:B------:R-:W-:Y:S01]  /*08e0*/  SEL R19, RZ, 0x1, !P1 ;  /* 0x00000001ff137807 */ /* 0x000fe20004800000 */
[----:B------:R0:W2:Y:S01]  /*08f0*/  @!UP1 SYNCS.EXCH.64 URZ, [UR6+0xf8], UR4 ;  /* 0x0000f804063f95b2 */ /* 0x0000a20008000100 */
[----:B------:R-:W-:Y:S01]  /*0900*/  LOP3.LUT R23, R23, R2, RZ, 0xc0, !PT ;  /* 0x0000000217177212 */ /* 0x000fe200078ec0ff */
[----:B------:R-:W-:Y:S01]  /*0910*/  NOP ;  /* 0x0000000000007918 */ /* 0x000fe20000000000 */
[----:B------:R-:W-:Y:S01]  /*0920*/  SEL R19, R19, 0x2, P6 ;  /* 0x0000000213137807 */ /* 0x000fe20003000000 */
[----:B------:R-:W-:Y:S06]  /*0930*/  @!P2 BRA `(.L_x_4) ;  /* 0x000000000008a947 */ /* 0x000fec0003800000 */
[----:B-12---:R-:W-:Y:S01]  /*0940*/  UCGABAR_ARV ;  /* 0x00000000000079c7 */ /* 0x006fe20008000000 */
[----:B------:R-:W-:Y:S05]  /*0950*/  BRA `(.L_x_5) ;  /* 0x0000000000047947 */ /* 0x000fea0003800000 */
.L_x_4:
[----:B-12---:R-:W-:Y:S01]  /*0960*/  NOP ;  /* 0x0000000000007918 */ /* 0x006fe20000000000 */
.L_x_5:
[----:B------:R-:W1:Y:S01]  /*0970*/  LDC R2, c[0x0][0x65c] ;  /* 0x00019700ff027b82 */ /* 0x000e620000000800 */
[----:B------:R-:W-:Y:S02]  /*0980*/  IMAD.U32 R8, RZ, RZ, UR8 ;  /* 0x00000008ff087e24 */ /* 0x000fe4000f8e00ff */
[----:B------:R-:W-:Y:S01]  /*0990*/  IMAD.MOV.U32 R9, RZ, RZ, RZ ;  /* 0x000000ffff097224 */ /* 0x000fe200078e00ff */
[----:B-1----:R-:W-:-:S04]  /*09a0*/  ISETP.NE.AND P1, PT, R2, 0x1, PT ;  /* 0x000000010200780c */ /* 0x002fc80003f25270 */
[----:B------:R-:W-:-:S09]  /*09b0*/  P2R R5, PR, RZ, 0x2 ;  /* 0x00000002ff057803 */ /* 0x000fd20000000000 */
[----:B------:R-:W1:Y:S01]  /*09c0*/  @P1 LDC R17, c[0x0][0x10] ;  /* 0x00000400ff111b82 */ /* 0x000e620000000800 */
[----:B------:R-:W-:Y:S02]  /*09d0*/  @P1 IMAD.MOV.U32 R5, RZ, RZ, RZ ;  /* 0x000000ffff051224 */ /* 0x000fe400078e00ff */
[----:B------:R-:W-:-:S05]  /*09e0*/  @P1 IMAD.MOV.U32 R13, RZ, RZ, RZ ;  /* 0x000000ffff0d1224 */ /* 0x000fca00078e00ff */
[----:B------:R-:W2:Y:S01]  /*09f0*/  @!P1 LDC R11, c[0x0][0xc] ;  /* 0x00000300ff0b9b82 */ /* 0x000ea20000000800 */
[----:B-1----:R-:W-:-:S04]  /*0a00*/  @P1 IMAD.WIDE.U32 R16, R17, UR8, R4 ;  /* 0x0000000811101c25 */ /* 0x002fc8000f8e0004 */
[----:B------:R-:W-:Y:S02]  /*0a10*/  @P1 IMAD.IADD R17, R17, 0x1, R13 ;  /* 0x0000000111111824 */ /* 0x000fe400078e020d */
[----:B--2---:R-:W-:-:S04]  /*0a20*/  @!P1 IMAD.WIDE.U32 R8, R4, R11, R8 ;  /* 0x0000000b04089225 */ /* 0x004fc800078e0008 */
[----:B------:R-:W-:Y:S02]  /*0a30*/  @!P1 IMAD.MOV.U32 R16, RZ, RZ, R8 ;  /* 0x000000ffff109224 */ /* 0x000fe400078e0008 */
[----:B------:R-:W-:Y:S01]  /*0a40*/  @!P1 IMAD.MOV.U32 R17, RZ, RZ, R9 ;  /* 0x000000ffff119224 */ /* 0x000fe200078e0009 */
[----:B------:R-:W-:Y:S06]  /*0a50*/  @!P2 BRA `(.L_x_6) ;  /* 0x00000000000ca947 */ /* 0x000fec0003800000 */
[----:B------:R-:W-:Y:S01]  /*0a60*/  UCGABAR_WAIT ;  /* 0x0000000000007dc7 */ /* 0x000fe20008000000 */
[----:B------:R-:W-:Y:S01]  /*0a70*/  CCTL.IVALL ;  /* 0x00000000ff00798f */ /* 0x000fe20002000000 */
[----:B------:R-:W-:Y:S05]  /*0a80*/  BRA `(.L_x_7) ;  /* 0x0000000000047947 */ /* 0x000fea0003800000 */
.L_x_6:
[----:B------:R-:W-:Y:S06]  /*0a90*/  BAR.SYNC.DEFER_BLOCKING 0x0 ;  /* 0x0000000000007b1d */ /* 0x000fec0000010000 */
.L_x_7:
[----:B------:R-:W-:Y:S05]  /*0aa0*/  @!P3 BRA `(.L_x_8) ;  /* 0x0000004c00a0b947 */ /* 0x000fea0003800000 */
[----:B------:R-:W-:-:S13]  /*0ab0*/  ISETP.GT.U32.AND P0, PT, R6, 0x1, PT ;  /* 0x000000010600780c */ /* 0x000fda0003f04070 */
[----:B0-----:R-:W-:Y:S05]  /*0ac0*/  @P0 EXIT ;  /* 0x000000000000094d */ /* 0x001fea0003800000 */
[----:B------:R-:W-:Y:S01]  /*0ad0*/  ULDC.64 UR4, c[0x0][0x650] ;  /* 0x0001940000047ab9 */ /* 0x000fe20000000a00 */
[----:B------:R-:W-:Y:S01]  /*0ae0*/  PRMT R0, RZ, 0x7610, R0 ;  /* 0x00007610ff007816 */ /* 0x000fe20000000000 */
[----:B------:R-:W-:Y:S01]  /*0af0*/  IMAD.MOV.U32 R92, RZ, RZ, -0x1 ;  /* 0xffffffffff5c7424 */ /* 0x000fe200078e00ff */
[----:B------:R-:W-:Y:S01]  /*0b00*/  ISETP.GE.U32.AND P0, PT, R16, UR4, PT ;  /* 0x0000000410007c0c */ /* 0x000fe2000bf06070 */
[----:B------:R-:W-:Y:S02]  /*0b10*/  IMAD.MOV.U32 R93, RZ, RZ, -0x1 ;  /* 0xffffffffff5d7424 */ /* 0x000fe400078e00ff */
[----:B------:R-:W-:Y:S01]  /*0b20*/  IMAD.MOV.U32 R91, RZ, RZ, -0x1 ;  /* 0xffffffffff5b7424 */ /* 0x000fe200078e00ff */
[----:B------:R-:W-:-:S13]  /*0b30*/  ISETP.GE.U32.AND.EX P0, PT, R17, UR5, PT, P0 ;  /* 0x0000000511007c0c */ /* 0x000fda000bf06100 */
[----:B------:R-:W-:Y:S05]  /*0b40*/  @P0 BRA `(.L_x_9) ;  /* 0x0000000400280947 */ /* 0x000fea0003800000 */
[----:B------:R-:W0:Y:S01]  /*0b50*/  LDC.64 R24, c[0x0][0x628] ;  /* 0x00018a00ff187b82 */ /* 0x000e220000000a00 */
[----:B------:R-:W-:Y:S02]  /*0b60*/  IMAD.MOV.U32 R8, RZ, RZ, R16 ;  /* 0x000000ffff087224 */ /* 0x000fe400078e0010 */
[----:B------:R-:W-:-:S05]  /*0b70*/  IMAD.MOV.U32 R9, RZ, RZ, R17 ;  /* 0x000000ffff097224 */ /* 0x000fca00078e0011 */
[----:B------:R-:W1:Y:S08]  /*0b80*/  LDC R0, c[0x0][0x630] ;  /* 0x00018c00ff007b82 */ /* 0x000e700000000800 */
[----:B------:R-:W2:Y:S01]  /*0b90*/  LDC.64 R26, c[0x0][0x620] ;  /* 0x00018800ff1a7b82 */ /* 0x000ea20000000a00 */
[----:B0-----:R-:W-:-:S04]  /*0ba0*/  ISETP.NE.U32.AND P0, PT, R24, RZ, PT ;  /* 0x000000ff1800720c */ /* 0x001fc80003f05070 */
[----:B------:R-:W-:-:S13]  /*0bb0*/  ISETP.NE.AND.EX P0, PT, R25, RZ, PT, P0 ;  /* 0x000000ff1900720c */ /* 0x000fda0003f05300 */
[----:B-12---:R-:W-:Y:S05]  /*0bc0*/  @!P0 BRA `(.L_x_10) ;  /* 0x0000000000288947 */ /* 0x006fea0003800000 */
[----:B------:R-:W0:Y:S02]  /*0bd0*/  LDC R13, c[0x0][0x634] ;  /* 0x00018d00ff0d7b82 */ /* 0x000e240000000800 */
[----:B0-----:R-:W-:-:S05]  /*0be0*/  IADD3 R13, P0, R16, R13, RZ ;  /* 0x0000000d100d7210 */ /* 0x001fca0007f1e0ff */
[----:B------:R-:W-:-:S04]  /*0bf0*/  IMAD.X R15, RZ, RZ, R17, P0 ;  /* 0x000000ffff0f7224 */ /* 0x000fc800000e0611 */
[----:B------:R-:W-:-:S04]  /*0c00*/  IMAD.WIDE.U32 R8, R15, R24, RZ ;  /* 0x000000180f087225 */ /* 0x000fc800078e00ff */
[----:B------:R-:W-:-:S04]  /*0c10*/  IMAD.WIDE.U32 R10, P0, R13, R25, R8 ;  /* 0x000000190d0a7225 */ /* 0x000fc80007800008 */
[----:B------:R-:W-:-:S04]  /*0c20*/  IMAD.WIDE.U32 R8, R13, R24, RZ ;  /* 0x000000180d087225 */ /* 0x000fc800078e00ff */
[----:B------:R-:W-:Y:S01]  /*0c30*/  IMAD.X R13, RZ, RZ, RZ, P0 ;  /* 0x000000ffff0d7224 */ /* 0x000fe200000e06ff */
[----:B------:R-:W-:Y:S01]  /*0c40*/  IADD3 RZ, P0, R9, R10, RZ ;  /* 0x0000000a09ff7210 */ /* 0x000fe20007f1e0ff */
[----:B------:R-:W-:-:S04]  /*0c50*/  IMAD.MOV.U32 R12, RZ, RZ, R11 ;  /* 0x000000ffff0c7224 */ /* 0x000fc800078e000b */
[----:B------:R-:W-:-:S08]  /*0c60*/  IMAD.WIDE.U32.X R8, R15, R25, R12, P0 ;  /* 0x000000190f087225 */ /* 0x000fd000000e040c */
.L_x_10:
[----:B------:R-:W0:Y:S01]  /*0c70*/  LDC.64 R24, c[0x0][0x640] ;  /* 0x00019000ff187b82 */ /* 0x000e220000000a00 */
[-CC-:B------:R-:W-:Y:S01]  /*0c80*/  SHF.R.U64 R91, R8, R0.reuse, R9.reuse ;  /* 0x00000000085b7219 */ /* 0x180fe20000001209 */
[----:B------:R-:W-:Y:S01]  /*0c90*/  IMAD R30, R7, R21, R4 ;  /* 0x00000015071e7224 */ /* 0x000fe200078e0204 */
[----:B------:R-:W-:Y:S01]  /*0ca0*/  SHF.R.U32.HI R0, RZ, R0, R9 ;  /* 0x00000000ff007219 */ /* 0x000fe20000011609 */
[----:B------:R-:W-:Y:S01]  /*0cb0*/  IMAD.MOV.U32 R21, RZ, RZ, 0x1 ;  /* 0x00000001ff157424 */ /* 0x000fe200078e00ff */
[----:B------:R-:W-:-:S03]  /*0cc0*/  IADD3 R5, P0, RZ, -R91, RZ ;  /* 0x8000005bff057210 */ /* 0x000fc60007f1e0ff */
[----:B------:R-:W1:Y:S02]  /*0cd0*/  LDC R6, c[0x0][0x618] ;  /* 0x00018600ff067b82 */ /* 0x000e640000000800 */
[----:B------:R-:W-:-:S04]  /*0ce0*/  IMAD.X R9, RZ, RZ, ~R0, P0 ;  /* 0x000000ffff097224 */ /* 0x000fc800000e0e00 */
[-C--:B------:R-:W-:Y:S02]  /*0cf0*/  IMAD R0, R9, R26.reuse, RZ ;  /* 0x0000001a09007224 */ /* 0x080fe400078e02ff */
[----:B------:R-:W2:Y:S01]  /*0d00*/  LDC R11, c[0x0][0x608] ;  /* 0x00018200ff0b7b82 */ /* 0x000ea20000000800 */
[----:B------:R-:W-:-:S04]  /*0d10*/  IMAD.WIDE.U32 R8, R5, R26, R16 ;  /* 0x0000001a05087225 */ /* 0x000fc800078e0010 */
[----:B------:R-:W-:-:S03]  /*0d20*/  IMAD R5, R5, R27, R0 ;  /* 0x0000001b05057224 */ /* 0x000fc600078e0200 */
[----:B------:R-:W3:Y:S01]  /*0d30*/  LDC R12, c[0x0][0x658] ;  /* 0x00019600ff0c7b82 */ /* 0x000ee20000000800 */
[----:B0-----:R-:W-:Y:S01]  /*0d40*/  ISETP.NE.U32.AND P0, PT, R24, RZ, PT ;  /* 0x000000ff1800720c */ /* 0x001fe20003f05070 */
[----:B------:R-:W-:Y:S02]  /*0d50*/  IMAD.IADD R5, R9, 0x1, R5 ;  /* 0x0000000109057824 */ /* 0x000fe400078e0205 */
[----:B------:R-:W-:Y:S01]  /*0d60*/  IMAD.MOV.U32 R9, RZ, RZ, -0x1 ;  /* 0xffffffffff097424 */ /* 0x000fe200078e00ff */
[----:B------:R-:W-:-:S03]  /*0d70*/  ISETP.NE.AND.EX P0, PT, R25, RZ, PT, P0 ;  /* 0x000000ff1900720c */ /* 0x000fc60003f05300 */
[----:B------:R-:W0:Y:S01]  /*0d80*/  LDC R15, c[0x0][0x600] ;  /* 0x00018000ff0f7b82 */ /* 0x000e220000000800 */
[-CC-:B-1----:R-:W-:Y:S02]  /*0d90*/  SHF.R.U64 R13, R8, R6.reuse, R5.reuse ;  /* 0x00000006080d7219 */ /* 0x182fe40000001205 */
[----:B------:R-:W-:-:S05]  /*0da0*/  SHF.R.U32.HI R0, RZ, R6, R5 ;  /* 0x00000006ff007219 */ /* 0x000fca0000011605 */
[----:B------:R-:W1:Y:S01]  /*0db0*/  LDC R14, c[0x0][0x648] ;  /* 0x00019200ff0e7b82 */ /* 0x000e620000000800 */
[-CC-:B--2---:R-:W-:Y:S02]  /*0dc0*/  SHF.R.U64 R27, R13, R11.reuse, R0.reuse ;  /* 0x0000000b0d1b7219 */ /* 0x184fe40000001200 */
[----:B------:R-:W-:-:S05]  /*0dd0*/  SHF.R.U32.HI R5, RZ, R11, R0 ;  /* 0x0000000bff057219 */ /* 0x000fca0000011600 */
[----:B------:R-:W2:Y:S01]  /*0de0*/  LDC R20, c[0x0][0x638] ;  /* 0x00018e00ff147b82 */ /* 0x000ea20000000800 */
[-CC-:B---3--:R-:W-:Y:S02]  /*0df0*/  SHF.R.U64 R28, R27, R12.reuse, R5.reuse ;  /* 0x0000000c1b1c7219 */ /* 0x188fe40000001205 */
[-C--:B------:R-:W-:Y:S02]  /*0e00*/  SHF.L.U32 R0, R9, R12.reuse, RZ ;  /* 0x0000000c09007219 */ /* 0x080fe400000006ff */
[----:B------:R-:W-:Y:S01]  /*0e10*/  SHF.R.U32.HI R5, RZ, R12, R5 ;  /* 0x0000000cff057219 */ /* 0x000fe20000011605 */
[----:B------:R-:W-:Y:S01]  /*0e20*/  IMAD.MOV.U32 R4, RZ, RZ, R28 ;  /* 0x000000ffff047224 */ /* 0x000fe200078e001c */
[----:B------:R-:W-:Y:S01]  /*0e30*/  LOP3.LUT R10, RZ, R0, RZ, 0x33, !PT ;  /* 0x00000000ff0a7212 */ /* 0x000fe200078e33ff */
[----:B------:R-:W3:Y:S01]  /*0e40*/  LDC R26, c[0x0][0x610] ;  /* 0x00018400ff1a7b82 */ /* 0x000ee20000000800 */
[----:B------:R-:W-:Y:S05]  /*0e50*/  @!P0 BRA `(.L_x_11) ;  /* 0x0000000000288947 */ /* 0x000fea0003800000 */
[----:B------:R-:W4:Y:S02]  /*0e60*/  LDC R9, c[0x0][0x64c] ;  /* 0x00019300ff097b82 */ /* 0x000f240000000800 */
[----:B----4-:R-:W-:-:S05]  /*0e70*/  IADD3 R9, P0, R28, R9, RZ ;  /* 0x000000091c097210 */ /* 0x010fca0007f1e0ff */
        /* <DEDUP_REMOVED lines=8> */
.L_x_11:
[----:B-1----:R-:W-:Y:S01]  /*0f00*/  SHF.R.U64 R4, R4, R14, R5 ;  /* 0x0000000e04047219 */ /* 0x002fe20000001205 */
[----:B0-----:R-:W-:Y:S01]  /*0f10*/  VIADD R6, R15, 0xffffffff ;  /* 0xffffffff0f067836 */ /* 0x001fe20000000000 */
[----:B------:R-:W-:Y:S02]  /*0f20*/  SHF.L.U32 R0, R21, R12, RZ ;  /* 0x0000000c15007219 */ /* 0x000fe400000006ff */
[----:B------:R-:W-:Y:S01]  /*0f30*/  LOP3.LUT R5, R27, R10, RZ, 0xc0, !PT ;  /* 0x0000000a1b057212 */ /* 0x000fe200078ec0ff */
[----:B------:R-:W-:Y:S01]  /*0f40*/  IMAD.MOV R7, RZ, RZ, -R4 ;  /* 0x000000ffff077224 */ /* 0x000fe200078e0a04 */
[----:B------:R-:W-:Y:S02]  /*0f50*/  SEL R3, R3, R30, !P1 ;  /* 0x0000001e03037207 */ /* 0x000fe40004800000 */
[----:B------:R-:W-:Y:S01]  /*0f60*/  LOP3.LUT R6, R13, R6, RZ, 0xc0, !PT ;  /* 0x000000060d067212 */ /* 0x000fe200078ec0ff */
[----:B------:R-:W-:Y:S02]  /*0f70*/  IMAD R4, R0, R4, R5 ;  /* 0x0000000400047224 */ /* 0x000fe400078e0205 */
[----:B--2---:R-:W-:-:S02]  /*0f80*/  IMAD R0, R7, R20, R28 ;  /* 0x0000001407007224 */ /* 0x004fc400078e021c */
[----:B---3--:R-:W-:Y:S02]  /*0f90*/  IMAD R3, R4, R26, R3 ;  /* 0x0000001a04037224 */ /* 0x008fe400078e0203 */
[----:B------:R-:W-:Y:S02]  /*0fa0*/  IMAD R92, R0, R15, R6 ;  /* 0x0000000f005c7224 */ /* 0x000fe400078e0206 */
[----:B------:R-:W-:-:S03]  /*0fb0*/  IMAD.MOV.U32 R4, RZ, RZ, 0x1 ;  /* 0x00000001ff047424 */ /* 0x000fc600078e00ff */
[----:B------:R-:W-:Y:S02]  /*0fc0*/  SEL R93, R92, R3, !P1 ;  /* 0x000000035c5d7207 */ /* 0x000fe40004800000 */
[----:B------:R-:W-:Y:S02]  /*0fd0*/  PRMT R0, R4, 0x7610, R0 ;  /* 0x0000761004007816 */ /* 0x000fe40000000000 */
[----:B------:R-:W-:-:S07]  /*0fe0*/  SEL R92, R3, R92, !P1 ;  /* 0x0000005c035c7207 */ /* 0x000fce0004800000 */
.L_x_9:
[----:B------:R-:W-:-:S08]  /*0ff0*/  NOP ;  /* 0x0000000000007918 */ /* 0x000fd00000000000 */
[----:B------:R-:W0:Y:S02]  /*1000*/  USETMAXREG.TRY_ALLOC.CTAPOOL UP0, 0xe8 ;  /* 0x000000e8000079c8 */ /* 0x000e240008000600 */
[----:B0-----:R-:W-:-:S13]  /*1010*/  PLOP3.LUT P0, PT, PT, PT, UP0, 0x80, 0x0 ;  /* 0x000000000000781c */ /* 0x001fda0003f0f008 */
[----:B------:R-:W-:Y:S05]  /*1020*/  @!P0 BRA `(.L_x_9) ;  /* 0xfffffffc00f08947 */ /* 0x000fea000383ffff */
[----:B------:R-:W-:Y:S01]  /*1030*/  ULDC.64 UR4, c[0x0][0x598] ;  /* 0x0001660000047ab9 */ /* 0x000fe20000000a00 */
[----:B------:R-:W-:Y:S01]  /*1040*/  ULDC.64 UR36, c[0x0][0x208] ;  /* 0x0000820000247ab9 */ /* 0x000fe20000000a00 */
[----:B------:R-:W-:-:S04]  /*1050*/  ISETP.NE.U32.AND P0, PT, RZ, UR4, PT ;  /* 0x00000004ff007c0c */ /* 0x000fc8000bf05070 */
[----:B------:R-:W-:-:S13]  /*1060*/  ISETP.NE.AND.EX P0, PT, RZ, UR5, PT, P0 ;  /* 0x00000005ff007c0c */ /* 0x000fda000bf05300 */
[----:B------:R-:W-:Y:S05]  /*1070*/  @!P0 BRA `(.L_x_12) ;  /* 0x00000000001c8947 */ /* 0x000fea0003800000 */
[----:B------:R-:W0:Y:S02]  /*1080*/  LDC.64 R4, c[0x0][0x598] ;  /* 0x00016600ff047b82 */ /* 0x000e240000000a00 */
[----:B0-----:R-:W2:Y:S02]  /*1090*/  LDG.E.64 R4, desc[UR36][R4.64] ;  /* 0x0000002404047981 */ /* 0x001ea4000c1e1b00 */
[----:B--2---:R-:W-:-:S04]  /*10a0*/  ISETP.NE.U32.AND P0, PT, R4, RZ, PT ;  /* 0x000000ff0400720c */ /* 0x004fc80003f05070 */
[----:B------:R-:W-:-:S13]  /*10b0*/  ISETP.NE.AND.EX P0, PT, R5, RZ, PT, P0 ;  /* 0x000000ff0500720c */ /* 0x000fda0003f05300 */
[----:B------:R-:W-:Y:S05]  /*10c0*/  @!P0 BRA `(.L_x_12) ;  /* 0x0000000000088947 */ /* 0x000fea0003800000 */
[----:B------:R0:W5:Y:S01]  /*10d0*/  LD.E R88, desc[UR36][R4.64] ;  /* 0x0000002404587980 */ /* 0x000162000c101900 */
[----:B------:R-:W-:Y:S05]  /*10e0*/  BRA `(.L_x_13) ;  /* 0x0000000000247947 */ /* 0x000fea0003800000 */
.L_x_12:
[----:B------:R-:W-:Y:S02]  /*10f0*/  ULDC.64 UR4, c[0x0][0x588] ;  /* 0x0001620000047ab9 */ /* 0x000fe40000000a00 */
[----:B------:R-:W-:-:S04]  /*1100*/  ISETP.NE.U32.AND P0, PT, RZ, UR4, PT ;  /* 0x00000004ff007c0c */ /* 0x000fc8000bf05070 */
[----:B------:R-:W-:-:S13]  /*1110*/  ISETP.NE.AND.EX P0, PT, RZ, UR5, PT, P0 ;  /* 0x00000005ff007c0c */ /* 0x000fda000bf05300 */
[----:B------:R-:W-:Y:S05]  /*1120*/  @!P0 BRA `(.L_x_14) ;  /* 0x00000000000c8947 */ /* 0x000fea0003800000 */
[----:B------:R-:W0:Y:S02]  /*1130*/  LDC.64 R88, c[0x0][0x588] ;  /* 0x00016200ff587b82 */ /* 0x000e240000000a00 */
[----:B0-----:R1:W5:Y:S01]  /*1140*/  LDG.E R88, desc[UR36][R88.64] ;  /* 0x0000002458587981 */ /* 0x001362000c1e1900 */
[----:B------:R-:W-:Y:S05]  /*1150*/  BRA `(.L_x_13) ;  /* 0x0000000000087947 */ /* 0x000fea0003800000 */
.L_x_14:
[----:B------:R-:W-:Y:S02]  /*1160*/  ULDC UR4, c[0x0][0x580] ;  /* 0x0001600000047ab9 */ /* 0x000fe40000000800 */
[----:B------:R-:W-:-:S07]  /*1170*/  IMAD.U32 R88, RZ, RZ, UR4 ;  /* 0x00000004ff587e24 */ /* 0x000fce000f8e00ff */
.L_x_13:
[----:B------:R-:W-:Y:S02]  /*1180*/  ULDC.64 UR4, c[0x0][0x5a0] ;  /* 0x0001680000047ab9 */ /* 0x000fe40000000a00 */
[----:B------:R-:W-:-:S04]  /*1190*/  ISETP.NE.U32.AND P0, PT, RZ, UR4, PT ;  /* 0x00000004ff007c0c */ /* 0x000fc8000bf05070 */
[----:B------:R-:W-:-:S13]  /*11a0*/  ISETP.NE.AND.EX P0, PT, RZ, UR5, PT, P0 ;  /* 0x00000005ff007c0c */ /* 0x000fda000bf05300 */
[----:B------:R-:W-:Y:S05]  /*11b0*/  @!P0 BRA `(.L_x_15) ;  /* 0x00000000001c8947 */ /* 0x000fea0003800000 */
[----:B0-----:R-:W0:Y:S02]  /*11c0*/  LDC.64 R4, c[0x0][0x5a0] ;  /* 0x00016800ff047b82 */ /* 0x001e240000000a00 */
[----:B0-----:R-:W2:Y:S02]  /*11d0*/  LDG.E.64 R4, desc[UR36][R4.64] ;  /* 0x0000002404047981 */ /* 0x001ea4000c1e1b00 */
[----:B--2---:R-:W-:-:S04]  /*11e0*/  ISETP.NE.U32.AND P0, PT, R4, RZ, PT ;  /* 0x000000ff0400720c */ /* 0x004fc80003f05070 */
[----:B------:R-:W-:-:S13]  /*11f0*/  ISETP.NE.AND.EX P0, PT, R5, RZ, PT, P0 ;  /* 0x000000ff0500720c */ /* 0x000fda0003f05300 */
[----:B------:R-:W-:Y:S05]  /*1200*/  @!P0 BRA `(.L_x_15) ;  /* 0x0000000000088947 */ /* 0x000fea0003800000 */
[----:B-1----:R0:W5:Y:S01]  /*1210*/  LD.E R89, desc[UR36][R4.64] ;  /* 0x0000002404597980 */ /* 0x002162000c101900 */
[----:B------:R-:W-:Y:S05]  /*1220*/  BRA `(.L_x_16) ;  /* 0x0000000000247947 */ /* 0x000fea0003800000 */
.L_x_15:
[----:B------:R-:W-:Y:S02]  /*1230*/  ULDC.64 UR4, c[0x0][0x590] ;  /* 0x0001640000047ab9 */ /* 0x000fe40000000a00 */
[----:B------:R-:W-:-:S04]  /*1240*/  ISETP.NE.U32.AND P0, PT, RZ, UR4, PT ;  /* 0x00000004ff007c0c */ /* 0x000fc8000bf05070 */
[----:B------:R-:W-:-:S13]  /*1250*/  ISETP.NE.AND.EX P0, PT, RZ, UR5, PT, P0 ;  /* 0x00000005ff007c0c */ /* 0x000fda000bf05300 */
[----:B------:R-:W-:Y:S05]  /*1260*/  @!P0 BRA `(.L_x_17) ;  /* 0x00000000000c8947 */ /* 0x000fea0003800000 */
[----:B0-----:R-:W1:Y:S02]  /*1270*/  LDC.64 R4, c[0x0][0x590] ;  /* 0x00016400ff047b82 */ /* 0x001e640000000a00 */
[----:B-1----:R1:W5:Y:S01]  /*1280*/  LDG.E R89, desc[UR36][R4.64] ;  /* 0x0000002404597981 */ /* 0x002362000c1e1900 */
[----:B------:R-:W-:Y:S05]  /*1290*/  BRA `(.L_x_16) ;  /* 0x0000000000087947 */ /* 0x000fea0003800000 */
.L_x_17:
[----:B------:R-:W-:Y:S02]  /*12a0*/  ULDC UR4, c[0x0][0x584] ;  /* 0x0001610000047ab9 */ /* 0x000fe40000000800 */
[----:B-1----:R-:W-:-:S07]  /*12b0*/  IMAD.U32 R89, RZ, RZ, UR4 ;  /* 0x00000004ff597e24 */ /* 0x002fce000f8e00ff */
.L_x_16:
[----:B------:R-:W-:-:S13]  /*12c0*/  LOP3.LUT P0, RZ, R0, 0xff, RZ, 0xc0, !PT ;  /* 0x000000ff00ff7812 */ /* 0x000fda000780c0ff */
[----:B------:R-:W-:Y:S05]  /*12d0*/  @!P0 EXIT ;  /* 0x000000000000894d */ /* 0x000fea0003800000 */
[----:B------:R-:W-:Y:S01]  /*12e0*/  ULDC UR4, c[0x0][0x28c] ;  /* 0x0000a30000047ab9 */ /* 0x000fe20000000800 */
[----:B------:R-:W-:Y:S01]  /*12f0*/  UMOV UR38, URZ ;  /* 0x0000003f00267c82 */ /* 0x000fe20008000000 */
[----:B------:R-:W-:Y:S01]  /*1300*/  UIADD3 UR4, UR4, 0x3f, URZ ;  /* 0x0000003f04047890 */ /* 0x000fe2000fffe03f */
[----:B------:R-:W-:-:S03]  /*1310*/  UMOV UR39, URZ ;  /* 0x0000003f00277c82 */ /* 0x000fc60008000000 */
[----:B------:R-:W-:-:S04]  /*1320*/  USHF.R.S32.HI UR5, URZ, 0x1f, UR4 ;  /* 0x0000001f3f057899 */ /* 0x000fc80008011404 */
[----:B------:R-:W-:-:S04]  /*1330*/  ULEA.HI UR5, UR5, UR4, URZ, 0x6 ;  /* 0x0000000405057291 */ /* 0x000fc8000f8f303f */
[----:B------:R-:W-:-:S12]  /*1340*/  USHF.R.S32.HI UR40, URZ, 0x6, UR5 ;  /* 0x000000063f287899 */ /* 0x000fd80008011405 */
.L_x_169:
[----:B------:R-:W-:Y:S01]  /*1350*/  LOP3.LUT R0, R18, 0x80, RZ, 0xc0, !PT ;  /* 0x0000008012007812 */ /* 0x000fe200078ec0ff */
[----:B------:R-:W2:Y:S01]  /*1360*/  S2UR UR7, SR_CgaCtaId ;  /* 0x00000000000779c3 */ /* 0x000ea20000008800 */
[----:B------:R-:W-:Y:S02]  /*1370*/  UMOV UR6, 0x400 ;  /* 0x0000040000067882 */ /* 0x000fe40000000000 */
[----:B------:R-:W-:-:S06]  /*1380*/  SHF.R.U32.HI R0, RZ, 0x7, R0 ;  /* 0x00000007ff007819 */ /* 0x000fcc0000011600 */
[----:B------:R-:W3:Y:S01]  /*1390*/  SHFL.IDX PT, R0, R0, RZ, 0x1f ;  /* 0x00001fff00007589 */ /* 0x000ee200000e0000 */
[----:B--2---:R-:W-:Y:S01]  /*13a0*/  ULEA UR6, UR7, UR6, 0x18 ;  /* 0x0000000607067291 */ /* 0x004fe2000f8ec03f */
[----:B---3--:R-:W-:-:S13]  /*13b0*/  R2UR UR4, R0 ;  /* 0x00000000000472ca */ /* 0x008fda00000e0000 */
[----:B------:R-:W-:-:S04]  /*13c0*/  ULEA.HI UR5, UR4, UR4, URZ, 0x1 ;  /* 0x0000000404057291 */ /* 0x000fc8000f8f083f */
[----:B------:R-:W-:-:S04]  /*13d0*/  ULOP3.LUT UR5, UR5, 0xffffe, URZ, 0xc0, !UPT ;  /* 0x000ffffe05057892 */ /* 0x000fc8000f8ec03f */
[----:B------:R-:W-:-:S03]  /*13e0*/  UIADD3 UR5, UR4, -UR5, URZ ;  /* 0x8000000504057290 */ /* 0x000fc6000fffe03f */
[----:B------:R-:W-:Y:S01]  /*13f0*/  ULDC UR4, c[0x0][0x28c] ;  /* 0x0000a30000047ab9 */ /* 0x000fe20000000800 */
[----:B------:R-:W-:Y:S01]  /*1400*/  ULEA UR5, UR5, UR6, 0xc ;  /* 0x0000000605057291 */ /* 0x000fe2000f8e603f */
[----:B------:R-:W-:-:S03]  /*1410*/  ISETP.LT.AND P0, PT, RZ, UR4, PT ;  /* 0x00000004ff007c0c */ /* 0x000fc6000bf01270 */
[----:B------:R-:W-:-:S04]  /*1420*/  UIADD3 UR5, UR5, 0x200, URZ ;  /* 0x0000020005057890 */ /* 0x000fc8000fffe03f */
[----:B------:R-:W-:-:S04]  /*1430*/  USHF.R.U32.HI UR5, URZ, 0x4, UR5 ;  /* 0x000000043f057899 */ /* 0x000fc80008011605 */
[----:B------:R-:W-:Y:S02]  /*1440*/  ULOP3.LUT UR41, UR5, 0x3fff, URZ, 0xc0, !UPT ;  /* 0x00003fff05297892 */ /* 0x000fe4000f8ec03f */
[----:B01--4-:R-:W-:Y:S10]  /*1450*/  @P0 BRA `(.L_x_18) ;  /* 0x0000000000400947 */ /* 0x013ff40003800000 */
[----:B------:R-:W-:Y:S01]  /*1460*/  MOV R0, 0x0 ;  /* 0x0000000000007802 */ /* 0x000fe20000000f00 */
[----:B------:R-:W-:Y:S01]  /*1470*/  ULDC.64 UR4, c[0x4][0x68] ;  /* 0x01001a0000047ab9 */ /* 0x000fe20000000a00 */
[----:B------:R-:W-:Y:S01]  /*1480*/  ULDC.64 UR6, c[0x4][0x8] ;  /* 0x0100020000067ab9 */ /* 0x000fe20000000a00 */
[----:B01----:R-:W-:Y:S01]  /*1490*/  IMAD.U32 R4, RZ, RZ, UR4 ;  /* 0x00000004ff047e24 */ /* 0x003fe2000f8e00ff */
[----:B------:R0:W1:Y:S01]  /*14a0*/  LDC.64 R14, c[0x4][R0] ;  /* 0x01000000000e7b82 */ /* 0x0000620000000a00 */
[----:B------:R-:W-:Y:S01]  /*14b0*/  IMAD.U32 R5, RZ, RZ, UR5 ;  /* 0x00000005ff057e24 */ /* 0x000fe2000f8e00ff */
[----:B------:R-:W-:Y:S01]  /*14c0*/  ULDC.64 UR4, c[0x4][0x70] ;  /* 0x01001c0000047ab9 */ /* 0x000fe20000000a00 */
[----:B------:R-:W-:Y:S02]  /*14d0*/  IMAD.U32 R10, RZ, RZ, UR6 ;  /* 0x00000006ff0a7e24 */ /* 0x000fe4000f8e00ff */
[----:B------:R-:W-:Y:S02]  /*14e0*/  IMAD.U32 R6, RZ, RZ, UR4 ;  /* 0x00000004ff067e24 */ /* 0x000fe4000f8e00ff */
[----:B------:R-:W-:-:S02]  /*14f0*/  IMAD.U32 R7, RZ, RZ, UR5 ;  /* 0x00000005ff077e24 */ /* 0x000fc4000f8e00ff */
[----:B------:R-:W-:Y:S02]  /*1500*/  IMAD.U32 R11, RZ, RZ, UR7 ;  /* 0x00000007ff0b7e24 */ /* 0x000fe4000f8e00ff */
[----:B------:R-:W-:Y:S02]  /*1510*/  IMAD.MOV.U32 R8, RZ, RZ, 0x1e1 ;  /* 0x000001e1ff087424 */ /* 0x000fe400078e00ff */
[----:B------:R-:W-:Y:S02]  /*1520*/  IMAD.MOV.U32 R12, RZ, RZ, 0x1 ;  /* 0x00000001ff0c7424 */ /* 0x000fe400078e00ff */
[----:B0-----:R-:W-:-:S07]  /*1530*/  IMAD.MOV.U32 R13, RZ, RZ, RZ ;  /* 0x000000ffff0d7224 */ /* 0x001fce00078e00ff */
[----:B------:R-:W-:-:S07]  /*1540*/  LEPC R20, `(.L_x_18) ;  /* 0x000000001014794e */ /* 0x000fce0000000000 */
[----:B-1---5:R-:W-:Y:S05]  /*1550*/  CALL.ABS.NOINC R14 ;  /* 0x000000000e007343 */ /* 0x022fea0003c00000 */
.L_x_18:
[----:B------:R-:W-:-:S04]  /*1560*/  LOP3.LUT R0, R19, 0x1, RZ, 0xfc, !PT ;  /* 0x0000000113007812 */ /* 0x000fc800078efcff */
[----:B------:R-:W-:-:S13]  /*1570*/  ISETP.NE.AND P0, PT, R0, 0x3, PT ;  /* 0x000000030000780c */ /* 0x000fda0003f05270 */
[----:B------:R-:W-:Y:S05]  /*1580*/  @!P0 BRA `(.L_x_19) ;  /* 0x0000000000048947 */ /* 0x000fea0003800000 */
[----:B------:R-:W-:Y:S01]  /*1590*/  BPT.TRAP 0x1 ;  /* 0x000000040000795c */ /* 0x000fe20000300000 */
.L_x_19:
[----:B------:R-:W2:Y:S01]  /*15a0*/  S2UR UR5, SR_CgaCtaId ;  /* 0x00000000000579c3 */ /* 0x000ea20000008800 */
[----:B------:R-:W-:Y:S01]  /*15b0*/  UMOV UR4, 0x400 ;  /* 0x0000040000047882 */ /* 0x000fe20000000000 */
[----:B------:R-:W-:Y:S02]  /*15c0*/  IMAD.U32 R0, RZ, RZ, UR38 ;  /* 0x00000026ff007e24 */ /* 0x000fe4000f8e00ff */
[----:B------:R-:W-:-:S03]  /*15d0*/  IMAD.U32 R3, RZ, RZ, UR39 ;  /* 0x00000027ff037e24 */ /* 0x000fc6000f8e00ff */
[----:B------:R-:W-:Y:S01]  /*15e0*/  SHF.L.U32 R0, R0, 0x1f, RZ ;  /* 0x0000001f00007819 */ /* 0x000fe200000006ff */
[----:B--2---:R-:W-:-:S06]  /*15f0*/  ULEA UR4, UR5, UR4, 0x18 ;  /* 0x0000000405047291 */ /* 0x004fcc000f8ec03f */
[----:B------:R-:W-:-:S04]  /*1600*/  IMAD.U32 R6, RZ, RZ, UR4 ;  /* 0x00000004ff067e24 */ /* 0x000fc8000f8e00ff */
[----:B------:R-:W-:-:S04]  /*1610*/  IMAD R3, R3, 0x8, R6 ;  /* 0x0000000803037824 */ /* 0x000fc800078e0206 */
[----:B------:R2:W3:Y:S01]  /*1620*/  SYNCS.PHASECHK.TRANS64.TRYWAIT P1, [R3+URZ], R0 ;  /* 0x00000000030075a7 */ /* 0x0004e2000802017f */
[----:B------:R-:W-:Y:S05]  /*1630*/  @!P0 BRA `(.L_x_20) ;  /* 0x0000000000048947 */ /* 0x000fea0003800000 */
[----:B------:R-:W-:Y:S01]  /*1640*/  BPT.TRAP 0x1 ;  /* 0x000000040000795c */ /* 0x000fe20000300000 */
.L_x_20:
[----:B---3--:R-:W-:Y:S05]  /*1650*/  @P1 BRA `(.L_x_21) ;  /* 0x0000000000081947 */ /* 0x008fea0003800000 */
[----:B------:R-:W3:Y:S02]  /*1660*/  SYNCS.PHASECHK.TRANS64.TRYWAIT P1, [R3+URZ], R0 ;  /* 0x00000000030075a7 */ /* 0x000ee4000802017f */
[----:B---3--:R-:W-:Y:S05]  /*1670*/  @!P1 BRA `(.L_x_22) ;  /* 0x0000005c00b89947 */ /* 0x008fea0003800000 */
.L_x_21:
[----:B------:R-:W-:-:S04]  /*1680*/  UISETP.LT.AND UP0, UPT, UR40, 0x1, UPT ;  /* 0x000000012800788c */ /* 0x000fc8000bf01270 */
[----:B------:R-:W-:-:S06]  /*1690*/  USEL UR4, UR40, 0x1, UP0 ;  /* 0x0000000128047887 */ /* 0x000fcc0008000000 */
[----:B--23--:R-:W-:Y:S01]  /*16a0*/  IMAD.U32 R0, RZ, RZ, UR4 ;  /* 0x00000004ff007e24 */ /* 0x00cfe2000f8e00ff */
[----:B------:R-:W-:Y:S05]  /*16b0*/  WARPSYNC.ALL ;  /* 0x0000000000007948 */ /* 0x000fea0003800000 */
[----:B------:R-:W-:-:S04]  /*16c0*/  IADD3 R0, -R0, UR40, RZ ;  /* 0x0000002800007c10 */ /* 0x000fc8000fffe1ff */
[----:B------:R-:W-:Y:S02]  /*16d0*/  ISETP.GE.AND P1, PT, R0, 0x1, PT ;  /* 0x000000010000780c */ /* 0x000fe40003f26270 */
[----:B------:R-:W-:Y:S01]  /*16e0*/  R2UR UR4, R6 ;  /* 0x00000000060472ca */ /* 0x000fe200000e0000 */
[----:B------:R-:W-:Y:S01]  /*16f0*/  ULOP3.LUT UR41, UR41, 0x10000, URZ, 0xfc, !UPT ;  /* 0x0001000029297892 */ /* 0x000fe2000f8efc3f */
[----:B------:R-:W-:Y:S01]  /*1700*/  WARPGROUP.ARRIVE ;  /* 0x00000000000079c5 */ /* 0x000fe20000000000 */
[----:B------:R-:W-:Y:S01]  /*1710*/  UMOV UR5, 0x80000020 ;  /* 0x8000002000057882 */ /* 0x000fe20000000000 */
[----:B------:R-:W-:-:S09]  /*1720*/  UMOV UR7, 0x80000020 ;  /* 0x8000002000077882 */ /* 0x000fd20000000000 */
[----:B------:R-:W-:-:S04]  /*1730*/  UIADD3 UR4, UR4, 0x1c200, URZ ;  /* 0x0001c20004047890 */ /* 0x000fc8000fffe03f */
[----:B------:R-:W-:-:S04]  /*1740*/  USHF.R.U32.HI UR4, URZ, 0x4, UR4 ;  /* 0x000000043f047899 */ /* 0x000fc80008011604 */
[----:B------:R-:W-:-:S04]  /*1750*/  ULOP3.LUT UR4, UR4, 0x3fff, URZ, 0xc0, !UPT ;  /* 0x00003fff04047892 */ /* 0x000fc8000f8ec03f */
[----:B------:R-:W-:Y:S02]  /*1760*/  ULOP3.LUT UR9, UR4, 0x10000, URZ, 0xfc, !UPT ;  /* 0x0001000004097892 */ /* 0x000fe4000f8efc3f */
[----:B------:R-:W-:Y:S02]  /*1770*/  ULEA UR4, UR39, UR41, 0x9 ;  /* 0x0000002927047291 */ /* 0x000fe4000f8e483f */
[----:B------:R-:W-:-:S09]  /*1780*/  ULEA UR6, UR39, UR9, 0x9 ;  /* 0x0000000927067291 */ /* 0x000fd2000f8e483f */
[----:B------:R-:W-:Y:S01]  /*1790*/  IGMMA.64x128x32.S8.S8 R24, gdesc[UR4], RZ, !UPT, gsb0 ;  /* 0x03600000041879f1 */ /* 0x000fe2000c0410ff */
[----:B------:R-:W-:Y:S02]  /*17a0*/  UIADD3 UR4, UR4, 0x2, URZ ;  /* 0x0000000204047890 */ /* 0x000fe4000fffe03f */
[----:B------:R-:W-:Y:S01]  /*17b0*/  UIADD3 UR6, UR6, 0x2, URZ ;  /* 0x0000000206067890 */ /* 0x000fe2000fffe03f */
[----:B------:R-:W-:Y:S01]  /*17c0*/  UMOV UR5, 0x80000020 ;  /* 0x8000002000057882 */ /* 0x000fe20000000000 */
[----:B------:R-:W-:Y:S01]  /*17d0*/  UMOV UR7, 0x80000020 ;  /* 0x8000002000077882 */ /* 0x000fe20000000000 */
[----:B------:R-:W-:Y:S02]  /*17e0*/  WARPGROUP.DEPBAR.LE gsb0, 0x0 ;  /* 0x00008000000079c5 */ /* 0x000fe40000010000 */
[----:B------:R-:W-:-:S06]  /*17f0*/  WARPGROUP.ARRIVE ;  /* 0x00000000000079c5 */ /* 0x000fcc0000000000 */
[----:B------:R-:W-:Y:S03]  /*1800*/  IGMMA.64x128x32.S8.S8 R24, gdesc[UR4], R24, gsb0 ;  /* 0x03600000041879f1 */ /* 0x000fe60008041018 */
[----:B------:R-:W-:Y:S02]  /*1810*/  WARPGROUP.DEPBAR.LE gsb0, 0x0 ;  /* 0x00008000000079c5 */ /* 0x000fe40000010000 */
[----:B------:R-:W-:Y:S05]  /*1820*/  @!P1 BRA `(.L_x_23) ;  /* 0x0000000000e49947 */ /* 0x000fea0003800000 */
[----:B------:R-:W-:Y:S02]  /*1830*/  UIADD3 UR4, UR39, 0x1, URZ ;  /* 0x0000000127047890 */ /* 0x000fe4000fffe03f */
[----:B------:R-:W-:Y:S02]  /*1840*/  IMAD.U32 R3, RZ, RZ, UR39 ;  /* 0x00000027ff037e24 */ /* 0x000fe4000f8e00ff */
[----:B------:R-:W-:-:S04]  /*1850*/  UISETP.NE.AND UP0, UPT, UR4, 0xe, UPT ;  /* 0x0000000e0400788c */ /* 0x000fc8000bf05270 */
[----:B------:R-:W-:Y:S02]  /*1860*/  USEL UR5, URZ, 0x1, UP0 ;  /* 0x000000013f057887 */ /* 0x000fe40008000000 */
[----:B------:R-:W-:Y:S02]  /*1870*/  USEL UR8, UR4, URZ, UP0 ;  /* 0x0000003f04087287 */ /* 0x000fe40008000000 */
[----:B------:R-:W-:-:S06]  /*1880*/  ULOP3.LUT UR5, UR38, UR5, URZ, 0x3c, !UPT ;  /* 0x0000000526057292 */ /* 0x000fcc000f8e3c3f */
[----:B------:R-:W-:-:S07]  /*1890*/  IMAD.U32 R7, RZ, RZ, UR5 ;  /* 0x00000005ff077e24 */ /* 0x000fce000f8e00ff */
.L_x_30:
[----:B------:R-:W-:Y:S05]  /*18a0*/  @!P0 BRA `(.L_x_24) ;  /* 0x0000000000048947 */ /* 0x000fea0003800000 */
[----:B------:R-:W-:Y:S01]  /*18b0*/  BPT.TRAP 0x1 ;  /* 0x000000040000795c */ /* 0x000fe20000300000 */
.L_x_24:
[----:B------:R-:W2:Y:S01]  /*18c0*/  S2UR UR5, SR_CgaCtaId ;  /* 0x00000000000579c3 */ /* 0x000ea20000008800 */
[----:B------:R-:W-:Y:S01]  /*18d0*/  UMOV UR4, 0x400 ;  /* 0x0000040000047882 */ /* 0x000fe20000000000 */
[----:B01----:R-:W-:Y:S01]  /*18e0*/  IMAD.U32 R5, RZ, RZ, UR8 ;  /* 0x00000008ff057e24 */ /* 0x003fe2000f8e00ff */
[----:B------:R-:W-:Y:S01]  /*18f0*/  SHF.L.U32 R4, R7, 0x1f, RZ ;  /* 0x0000001f07047819 */ /* 0x000fe200000006ff */
[----:B--2---:R-:W-:-:S06]  /*1900*/  ULEA UR4, UR5, UR4, 0x18 ;  /* 0x0000000405047291 */ /* 0x004fcc000f8ec03f */
[----:B------:R-:W-:-:S04]  /*1910*/  IMAD.U32 R6, RZ, RZ, UR4 ;  /* 0x00000004ff067e24 */ /* 0x000fc8000f8e00ff */
[----:B------:R-:W-:-:S04]  /*1920*/  IMAD R5, R5, 0x8, R6 ;  /* 0x0000000805057824 */ /* 0x000fc800078e0206 */
[----:B------:R0:W1:Y:S01]  /*1930*/  SYNCS.PHASECHK.TRANS64.TRYWAIT P1, [R5+URZ], R4 ;  /* 0x00000004050075a7 */ /* 0x000062000802017f */
[----:B------:R-:W-:Y:S05]  /*1940*/  @!P0 BRA `(.L_x_25) ;  /* 0x0000000000048947 */ /* 0x000fea0003800000 */
[----:B------:R-:W-:Y:S01]  /*1950*/  BPT.TRAP 0x1 ;  /* 0x000000040000795c */ /* 0x000fe20000300000 */
.L_x_25:
[----:B-1----:R-:W-:Y:S05]  /*1960*/  @P1 BRA `(.L_x_26) ;  /* 0x0000000000081947 */ /* 0x002fea0003800000 */
[----:B------:R-:W1:Y:S02]  /*1970*/  SYNCS.PHASECHK.TRANS64.TRYWAIT P1, [R5+URZ], R4 ;  /* 0x00000004050075a7 */ /* 0x000e64000802017f */
[----:B-1----:R-:W-:Y:S05]  /*1980*/  @!P1 BRA `(.L_x_27) ;  /* 0x0000005c00089947 */ /* 0x002fea0003800000 */
.L_x_26:
[----:B------:R-:W-:Y:S01]  /*1990*/  ULEA UR4, UR8, UR41, 0x9 ;  /* 0x0000002908047291 */ /* 0x000fe2000f8e483f */
[----:B------:R-:W-:Y:S01]  /*19a0*/  WARPGROUP.ARRIVE ;  /* 0x00000000000079c5 */ /* 0x000fe20000000000 */
[----:B------:R-:W-:Y:S01]  /*19b0*/  ULEA UR6, UR8, UR9, 0x9 ;  /* 0x0000000908067291 */ /* 0x000fe2000f8e483f */
[----:B------:R-:W-:Y:S01]  /*19c0*/  UMOV UR5, 0x80000020 ;  /* 0x8000002000057882 */ /* 0x000fe20000000000 */
[----:B------:R-:W-:-:S07]  /*19d0*/  UMOV UR7, 0x80000020 ;  /* 0x8000002000077882 */ /* 0x000fce0000000000 */
[----:B------:R-:W-:Y:S01]  /*19e0*/  IGMMA.64x128x32.S8.S8 R24, gdesc[UR4], R24, gsb0 ;  /* 0x03600000041879f1 */ /* 0x000fe20008041018 */
        /* <DEDUP_REMOVED lines=9> */
[----:B------:R-:W-:Y:S01]  /*1a80*/  BPT.TRAP 0x1 ;  /* 0x000000040000795c */ /* 0x000fe20000300000 */
.L_x_28:
[----:B------:R-:W-:-:S13]  /*1a90*/  ISETP.NE.AND P1, PT, R23, RZ, PT ;  /* 0x000000ff1700720c */ /* 0x000fda0003f25270 */
[----:B01----:R-:W-:-:S04]  /*1aa0*/  @P1 IMAD R4, R3, 0x8, R6 ;  /* 0x0000000803041824 */ /* 0x003fc800078e0206 */
[----:B------:R-:W-:-:S05]  /*1ab0*/  @P1 VIADD R5, R4, 0x70 ;  /* 0x0000007004051836 */ /* 0x000fca0000000000 */
[----:B------:R-:W-:-:S04]  /*1ac0*/  @P1 PRMT R5, R22, 0x654, R5 ;  /* 0x0000065416051816 */ /* 0x000fc80000000005 */
[----:B------:R0:W-:Y:S01]  /*1ad0*/  @P1 SYNCS.ARRIVE.TRANS64.RED.A1T0 RZ, [R5+URZ], RZ ;  /* 0x000000ff05ff19a7 */ /* 0x0001e2000810043f */
[----:B------:R-:W-:-:S13]  /*1ae0*/  ISETP.GT.U32.AND P1, PT, R19, 0x1, PT ;  /* 0x000000011300780c */ /* 0x000fda0003f24070 */
[----:B0-----:R-:W-:Y:S05]  /*1af0*/  @P1 BRA `(.L_x_29) ;  /* 0x0000000000041947 */ /* 0x001fea0003800000 */
[----:B------:R-:W-:Y:S01]  /*1b00*/  BPT.TRAP 0x1 ;  /* 0x000000040000795c */ /* 0x000fe20000300000 */
.L_x_29:
[----:B------:R-:W-:Y:S01]  /*1b10*/  UIADD3 UR8, UR8, 0x1, URZ ;  /* 0x0000000108087890 */ /* 0x000fe2000fffe03f */
[C---:B------:R-:W-:Y:S01]  /*1b20*/  ISETP.GT.AND P2, PT, R0.reuse, 0x1, PT ;  /* 0x000000010000780c */ /* 0x040fe20003f44270 */
[----:B------:R-:W-:Y:S02]  /*1b30*/  VIADD R3, R3, 0x1 ;  /* 0x0000000103037836 */ /* 0x000fe40000000000 */
[----:B------:R-:W-:Y:S01]  /*1b40*/  UISETP.NE.AND UP0, UPT, UR8, 0xe, UPT ;  /* 0x0000000e0800788c */ /* 0x000fe2000bf05270 */
[----:B------:R-:W-:Y:S02]  /*1b50*/  VIADD R0, R0, 0xffffffff ;  /* 0xffffffff00007836 */ /* 0x000fe40000000000 */
[C---:B------:R-:W-:Y:S01]  /*1b60*/  ISETP.NE.AND P1, PT, R3.reuse, 0xe, PT ;  /* 0x0000000e0300780c */ /* 0x040fe20003f25270 */
[----:B------:R-:W-:Y:S02]  /*1b70*/  USEL UR4, URZ, 0x1, UP0 ;  /* 0x000000013f047887 */ /* 0x000fe40008000000 */
[----:B------:R-:W-:Y:S01]  /*1b80*/  USEL UR8, UR8, URZ, UP0 ;  /* 0x0000003f08087287 */ /* 0x000fe20008000000 */
[----:B------:R-:W-:-:S03]  /*1b90*/  SEL R3, R3, RZ, P1 ;  /* 0x000000ff03037207 */ /* 0x000fc60000800000 */
[----:B------:R-:W-:Y:S01]  /*1ba0*/  LOP3.LUT R7, R7, UR4, RZ, 0x3c, !PT ;  /* 0x0000000407077c12 */ /* 0x000fe2000f8e3cff */
[----:B------:R-:W-:Y:S07]  /*1bb0*/  @P2 BRA `(.L_x_30) ;  /* 0xfffffffc00382947 */ /* 0x000fee000383ffff */
.L_x_23:
[----:B------:R-:W2:Y:S02]  /*1bc0*/  LDC R0, c[0x0][0x28c] ;  /* 0x0000a300ff007b82 */ /* 0x000ea40000000800 */
[----:B--2---:R-:W-:-:S13]  /*1bd0*/  ISETP.GE.AND P1, PT, R0, 0x1, PT ;  /* 0x000000010000780c */ /* 0x004fda0003f26270 */
[----:B------:R-:W-:Y:S05]  /*1be0*/  @!P1 BRA `(.L_x_31) ;  /* 0x0000000000549947 */ /* 0x000fea0003800000 */
[----:B------:R-:W-:Y:S05]  /*1bf0*/  @!P0 BRA `(.L_x_32) ;  /* 0x0000000000048947 */ /* 0x000fea0003800000 */
[----:B------:R-:W-:Y:S01]  /*1c00*/  BPT.TRAP 0x1 ;  /* 0x000000040000795c */ /* 0x000fe20000300000 */
.L_x_32:
[----:B------:R-:W-:Y:S01]  /*1c10*/  ISETP.NE.AND P0, PT, R23, RZ, PT ;  /* 0x000000ff1700720c */ /* 0x000fe20003f05270 */
[----:B------:R-:W-:Y:S01]  /*1c20*/  BSSY B0, `(.L_x_33) ;  /* 0x000000f000007945 */ /* 0x000fe20003800000 */
[----:B------:R-:W-:-:S11]  /*1c30*/  ISETP.GT.U32.AND P1, PT, R19, 0x1, PT ;  /* 0x000000011300780c */ /* 0x000fd60003f24070 */
[----:B------:R-:W-:Y:S05]  /*1c40*/  @!P0 BRA `(.L_x_34) ;  /* 0x0000000000308947 */ /* 0x000fea0003800000 */
[----:B------:R-:W-:-:S04]  /*1c50*/  UISETP.LT.AND UP0, UPT, UR40, 0x1, UPT ;  /* 0x000000012800788c */ /* 0x000fc8000bf01270 */
[----:B------:R-:W-:-:S04]  /*1c60*/  USEL UR6, UR40, 0x1, UP0 ;  /* 0x0000000128067887 */ /* 0x000fc80008000000 */
[----:B------:R-:W-:-:S04]  /*1c70*/  UIADD3 UR6, UR39, UR40, -UR6 ;  /* 0x0000002827067290 */ /* 0x000fc8000fffe806 */
[----:B------:R-:W-:-:S04]  /*1c80*/  USHF.R.U32.HI UR4, URZ, 0x1, UR6 ;  /* 0x000000013f047899 */ /* 0x000fc80008011606 */
[----:B------:R-:W-:-:S04]  /*1c90*/  UIMAD.WIDE.U32 UR4, UR4, -0x6db6db6d, URZ ;  /* 0x92492493040478a5 */ /* 0x000fc8000f8e003f */
[----:B------:R-:W-:-:S04]  /*1ca0*/  USHF.R.U32.HI UR4, URZ, 0x2, UR5 ;  /* 0x000000023f047899 */ /* 0x000fc80008011605 */
[----:B------:R-:W-:-:S06]  /*1cb0*/  UIMAD UR6, UR4, -0xe, UR6 ;  /* 0xfffffff2040678a4 */ /* 0x000fcc000f8e0206 */
[----:B------:R-:W-:-:S04]  /*1cc0*/  IMAD.U32 R3, RZ, RZ, UR6 ;  /* 0x00000006ff037e24 */ /* 0x000fc8000f8e00ff */
[----:B------:R-:W-:-:S04]  /*1cd0*/  IMAD R0, R3, 0x8, R6 ;  /* 0x0000000803007824 */ /* 0x000fc800078e0206 */
[----:B------:R-:W-:-:S05]  /*1ce0*/  VIADD R3, R0, 0x70 ;  /* 0x0000007000037836 */ /* 0x000fca0000000000 */
[----:B------:R-:W-:-:S04]  /*1cf0*/  PRMT R3, R22, 0x654, R3 ;  /* 0x0000065416037816 */ /* 0x000fc80000000003 */
[----:B------:R2:W-:Y:S03]  /*1d00*/  SYNCS.ARRIVE.TRANS64.RED.A1T0 RZ, [R3+URZ], RZ ;  /* 0x000000ff03ff79a7 */ /* 0x0005e6000810043f */
.L_x_34:
[----:B------:R-:W-:Y:S05]  /*1d10*/  BSYNC B0 ;  /* 0x0000000000007941 */ /* 0x000fea0003800000 */
.L_x_33:
[----:B------:R-:W-:Y:S05]  /*1d20*/  @P1 BRA `(.L_x_31) ;  /* 0x0000000000041947 */ /* 0x000fea0003800000 */
[----:B------:R-:W-:Y:S01]  /*1d30*/  BPT.TRAP 0x1 ;  /* 0x000000040000795c */ /* 0x000fe20000300000 */
.L_x_31:
[----:B------:R-:W3:Y:S01]  /*1d40*/  LDC R7, c[0x0][0x288] ;  /* 0x0000a200ff077b82 */ /* 0x000ee20000000800 */
[--C-:B------:R-:W-:Y:S01]  /*1d50*/  SHF.R.U32.HI R0, RZ, 0x2, R18.reuse ;  /* 0x00000002ff007819 */ /* 0x100fe20000011612 */
[----:B------:R-:W-:Y:S01]  /*1d60*/  IMAD.SHL.U32 R93, R93, 0x80, RZ ;  /* 0x000000805d5d7824 */ /* 0x000fe200078e00ff */
[----:B01----:R-:W-:Y:S01]  /*1d70*/  SHF.R.U32.HI R5, RZ, 0x7, R18 ;  /* 0x00000007ff057819 */ /* 0x003fe20000011612 */
[----:B------:R-:W-:Y:S01]  /*1d80*/  UIADD3 UR39, UR40, UR39, URZ ;  /* 0x0000002728277290 */ /* 0x000fe2000fffe03f */
[----:B------:R-:W-:Y:S01]  /*1d90*/  LOP3.LUT R4, R18, 0x60, RZ, 0xc0, !PT ;  /* 0x0000006012047812 */ /* 0x000fe200078ec0ff */
[----:B------:R-:W-:Y:S01]  /*1da0*/  ULDC UR7, c[0x0][0x284] ;  /* 0x0000a10000077ab9 */ /* 0x000fe20000000800 */
[----:B--2---:R-:W-:Y:S01]  /*1db0*/  LOP3.LUT R3, R0, 0x7, RZ, 0xc0, !PT ;  /* 0x0000000700037812 */ /* 0x004fe200078ec0ff */
[----:B------:R-:W-:Y:S01]  /*1dc0*/  UISETP.GT.U32.AND UP0, UPT, UR39, 0xd, UPT ;  /* 0x0000000d2700788c */ /* 0x000fe2000bf04070 */
[----:B------:R-:W-:Y:S01]  /*1dd0*/  LOP3.LUT R0, R5, 0x1, RZ, 0xc0, !PT ;  /* 0x0000000105007812 */ /* 0x000fe200078ec0ff */
[----:B------:R-:W-:Y:S01]  /*1de0*/  USHF.R.U32.HI UR4, URZ, 0x1, UR39 ;  /* 0x000000013f047899 */ /* 0x000fe20008011627 */
[----:B------:R-:W-:Y:S01]  /*1df0*/  SHF.R.U32.HI R6, RZ, 0x1, R4 ;  /* 0x00000001ff067819 */ /* 0x000fe20000011604 */
[----:B------:R-:W-:Y:S01]  /*1e00*/  UISETP.LT.U32.AND UP0, UPT, UR40, 0xe, UP0 ;  /* 0x0000000e2800788c */ /* 0x000fe20008701070 */
[----:B------:R-:W-:Y:S01]  /*1e10*/  LOP3.LUT R4, R18, 0x3, RZ, 0xc0, !PT ;  /* 0x0000000312047812 */ /* 0x000fe200078ec0ff */
[----:B------:R-:W-:Y:S01]  /*1e20*/  IMAD.SHL.U32 R8, R0, 0x40, RZ ;  /* 0x0000004000087824 */ /* 0x000fe200078e00ff */
[----:B------:R-:W-:Y:S01]  /*1e30*/  IADD3 R5, RZ, -R6, -R3 ;  /* 0x80000006ff057210 */ /* 0x000fe20007ffe803 */
[----:B------:R-:W-:Y:S01]  /*1e40*/  UISETP.GE.U32.AND UP1, UPT, UR40, 0xe, UPT ;  /* 0x0000000e2800788c */ /* 0x000fe2000bf26070 */
[----:B------:R-:W-:Y:S01]  /*1e50*/  SHF.R.S32.HI R14, RZ, 0x1f, R91 ;  /* 0x0000001fff0e7819 */ /* 0x000fe2000001145b */
[----:B------:R-:W-:Y:S01]  /*1e60*/  ULDC.64 UR8, c[0x0][0x5d0] ;  /* 0x0001740000087ab9 */ /* 0x000fe20000000a00 */
[----:B------:R-:W-:Y:S01]  /*1e70*/  LOP3.LUT R3, R8, 0x40, R3, 0xe2, !PT ;  /* 0x0000004008037812 */ /* 0x000fe200078ee203 */
[----:B------:R-:W-:Y:S01]  /*1e80*/  IMAD.SHL.U32 R8, R18, 0x2, RZ ;  /* 0x0000000212087824 */ /* 0x000fe200078e00ff */
[----:B------:R-:W-:Y:S01]  /*1e90*/  UIMAD.WIDE.U32 UR4, UR4, -0x6db6db6d, URZ ;  /* 0x92492493040478a5 */ /* 0x000fe2000f8e003f */
[----:B------:R-:W-:Y:S01]  /*1ea0*/  IMAD R0, R0, -0x40, R5 ;  /* 0xffffffc000007824 */ /* 0x000fe200078e0205 */
[----:B------:R-:W-:Y:S01]  /*1eb0*/  USEL UR6, URZ, 0x1, !UP0 ;  /* 0x000000013f067887 */ /* 0x000fe2000c000000 */
[----:B---3--:R-:W-:Y:S01]  /*1ec0*/  IMAD R12, R4, -0x2, R7 ;  /* 0xfffffffe040c7824 */ /* 0x008fe200078e0207 */
[C---:B------:R-:W-:Y:S01]  /*1ed0*/  ISETP.GE.AND P0, PT, R93.reuse, R7, PT ;  /* 0x000000075d00720c */ /* 0x040fe20003f06270 */
[----:B------:R-:W-:Y:S01]  /*1ee0*/  IMAD.SHL.U32 R7, R92, 0x80, RZ ;  /* 0x000000805c077824 */ /* 0x000fe200078e00ff */
[----:B------:R-:W-:Y:S01]  /*1ef0*/  LOP3.LUT R8, R93, 0x6, R8, 0xf8, !PT ;  /* 0x000000065d087812 */ /* 0x000fe200078ef808 */
[----:B------:R-:W-:Y:S01]  /*1f00*/  IMAD R4, R14, UR8, RZ ;  /* 0x000000080e047c24 */ /* 0x000fe2000f8e02ff */
[----:B------:R-:W-:Y:S01]  /*1f10*/  USHF.R.U32.HI UR4, URZ, 0x2, UR5 ;  /* 0x000000023f047899 */ /* 0x000fe20008011605 */
[----:B------:R-:W-:Y:S01]  /*1f20*/  IMAD.WIDE R10, R92, 0x80, RZ ;  /* 0x000000805c0a7825 */ /* 0x000fe200078e02ff */
[----:B------:R-:W-:Y:S01]  /*1f30*/  ISETP.GE.OR P0, PT, R7, UR7, P0 ;  /* 0x0000000707007c0c */ /* 0x000fe20008706670 */
[----:B------:R-:W-:Y:S01]  /*1f40*/  ULOP3.LUT UR38, UR38, UR6, URZ, 0x3c, !UPT ;  /* 0x0000000626267292 */ /* 0x000fe2000f8e3c3f */
[----:B------:R-:W-:Y:S01]  /*1f50*/  SHF.R.S32.HI R9, RZ, 0x1f, R8 ;  /* 0x0000001fff097819 */ /* 0x000fe20000011408 */
[----:B------:R-:W-:Y:S01]  /*1f60*/  IMAD R13, R91, UR9, R4 ;  /* 0x000000095b0d7c24 */ /* 0x000fe2000f8e0204 */
[----:B------:R-:W-:Y:S01]  /*1f70*/  UIMAD UR39, UR4, -0xe, UR39 ;  /* 0xfffffff2042778a4 */ /* 0x000fe2000f8e0227 */
[----:B------:R-:W-:Y:S01]  /*1f80*/  IADD3 R96, -R7, UR7, R0 ;  /* 0x0000000707607c10 */ /* 0x000fe2000fffe100 */
[----:B------:R-:W-:Y:S01]  /*1f90*/  @UP1 ULOP3.LUT UR38, UR38, 0x1, UR4, 0x78, !UPT ;  /* 0x0000000126261892 */ /* 0x000fe2000f8e7804 */
[----:B------:R-:W-:Y:S01]  /*1fa0*/  IMAD.WIDE.U32 R4, R91, UR8, R8 ;  /* 0x000000085b047c25 */ /* 0x000fe2000f8e0008 */
[----:B------:R-:W-:-:S03]  /*1fb0*/  LOP3.LUT R21, R10, R3, R6, 0xfe, !PT ;  /* 0x000000030a157212 */ /* 0x000fc600078efe06 */
[----:B------:R-:W-:Y:S02]  /*1fc0*/  IMAD.IADD R5, R5, 0x1, R13 ;  /* 0x0000000105057824 */ /* 0x000fe400078e020d */
[----:B------:R-:W-:Y:S02]  /*1fd0*/  IMAD.IADD R3, R12, 0x1, -R93 ;  /* 0x000000010c037824 */ /* 0x000fe400078e0a5d */
[----:B------:R-:W-:Y:S01]  /*1fe0*/  IMAD.MOV.U32 R0, RZ, RZ, -0x1 ;  /* 0xffffffffff007424 */ /* 0x000fe200078e00ff */
[----:B------:R-:W-:Y:S06]  /*1ff0*/  @P0 BRA `(.L_x_35) ;  /* 0x0000003000a00947 */ /* 0x000fec0003800000 */
[----:B------:R-:W0:Y:S01]  /*2000*/  LDC.64 R12, c[0x0][0x5c8] ;  /* 0x00017200ff0c7b82 */ /* 0x000e220000000a00 */
[----:B------:R-:W-:Y:S01]  /*2010*/  ULDC.64 UR4, c[0x0][0x5c0] ;  /* 0x0001700000047ab9 */ /* 0x000fe20000000a00 */
[----:B------:R-:W-:Y:S01]  /*2020*/  BSSY B0, `(.L_x_35) ;  /* 0x0000325000007945 */ /* 0x000fe20003800000 */
[-C--:B0-----:R-:W-:Y:S02]  /*2030*/  IMAD R6, R11, R12.reuse, RZ ;  /* 0x0000000c0b067224 */ /* 0x081fe400078e02ff */
[----:B------:R-:W-:-:S04]  /*2040*/  IMAD.WIDE.U32 R4, R21, R12, R4 ;  /* 0x0000000c15047225 */ /* 0x000fc800078e0004 */
[----:B------:R-:W-:Y:S01]  /*2050*/  IMAD R7, R21, R13, R6 ;  /* 0x0000000d15077224 */ /* 0x000fe200078e0206 */
[----:B------:R-:W-:-:S03]  /*2060*/  IADD3 R4, P0, R4, UR4, RZ ;  /* 0x0000000404047c10 */ /* 0x000fc6000ff1e0ff */
[----:B------:R-:W-:Y:S01]  /*2070*/  IMAD.IADD R7, R5, 0x1, R7 ;  /* 0x0000000105077824 */ /* 0x000fe200078e0207 */
[----:B------:R-:W-:-:S04]  /*2080*/  LEA R6, P1, R12, R4, 0x3 ;  /* 0x000000040c067211 */ /* 0x000fc800078218ff */
[----:B------:R-:W-:Y:S02]  /*2090*/  IADD3.X R5, R7, UR5, RZ, P0, !PT ;  /* 0x0000000507057c10 */ /* 0x000fe400087fe4ff */
[----:B-----5:R-:W-:Y:S02]  /*20a0*/  ISETP.NE.AND P0, PT, R89, RZ, PT ;  /* 0x000000ff5900720c */ /* 0x020fe40003f05270 */
[----:B------:R-:W-:-:S11]  /*20b0*/  LEA.HI.X R7, R12, R5, R13, 0x3, P1 ;  /* 0x000000050c077211 */ /* 0x000fd600008f1c0d */
[----:B------:R-:W-:Y:S05]  /*20c0*/  @!P0 BRA `(.L_x_36) ;  /* 0x0000002400608947 */ /* 0x000fea0003800000 */
[----:B------:R-:W0:Y:S01]  /*20d0*/  LDC.64 R92, c[0x0][0x5b0] ;  /* 0x00016c00ff5c7b82 */ /* 0x000e220000000a00 */
[----:B------:R-:W-:Y:S01]  /*20e0*/  ULDC.64 UR4, c[0x0][0x5b8] ;  /* 0x00016e0000047ab9 */ /* 0x000fe20000000a00 */
[----:B------:R-:W-:Y:S01]  /*20f0*/  ISETP.GE.AND P1, PT, R96, 0x1, PT ;  /* 0x000000016000780c */ /* 0x000fe20003f26270 */
[----:B------:R-:W-:Y:S01]  /*2100*/  IMAD R10, R14, UR4, RZ ;  /* 0x000000040e0a7c24 */ /* 0x000fe2000f8e02ff */
[----:B------:R-:W-:Y:S01]  /*2110*/  BSSY B1, `(.L_x_37) ;  /* 0x000000e000017945 */ /* 0x000fe20003800000 */
[----:B------:R-:W-:Y:S01]  /*2120*/  IMAD.WIDE.U32 R14, R91, UR4, R8 ;  /* 0x000000045b0e7c25 */ /* 0x000fe2000f8e0008 */
[----:B------:R-:W-:Y:S02]  /*2130*/  ISETP.LT.OR P5, PT, R3, 0x1, !P1 ;  /* 0x000000010300780c */ /* 0x000fe40004fa1670 */
[----:B------:R-:W1:Y:S01]  /*2140*/  LDC.64 R94, c[0x0][0x5a8] ;  /* 0x00016a00ff5e7b82 */ /* 0x000e620000000a00 */
[----:B------:R-:W-:Y:S02]  /*2150*/  IMAD R13, R91, UR5, R10 ;  /* 0x000000055b0d7c24 */ /* 0x000fe4000f8e020a */
[----:B------:R-:W-:-:S02]  /*2160*/  IMAD.MOV.U32 R12, RZ, RZ, R14 ;  /* 0x000000ffff0c7224 */ /* 0x000fc400078e000e */
[----:B------:R-:W-:Y:S02]  /*2170*/  IMAD.IADD R13, R15, 0x1, R13 ;  /* 0x000000010f0d7824 */ /* 0x000fe400078e020d */
[-C--:B0-----:R-:W-:Y:S02]  /*2180*/  IMAD R10, R11, R92.reuse, RZ ;  /* 0x0000005c0b0a7224 */ /* 0x081fe400078e02ff */
[----:B------:R-:W-:-:S04]  /*2190*/  IMAD.WIDE.U32 R8, R21, R92, R12 ;  /* 0x0000005c15087225 */ /* 0x000fc800078e000c */
[----:B------:R-:W-:Y:S01]  /*21a0*/  IMAD R91, R21, R93, R10 ;  /* 0x0000005d155b7224 */ /* 0x000fe200078e020a */
[----:B-1----:R-:W-:-:S04]  /*21b0*/  IADD3 R8, P0, R8, R94, RZ ;  /* 0x0000005e08087210 */ /* 0x002fc80007f1e0ff */
[----:B------:R-:W-:Y:S01]  /*21c0*/  IADD3.X R9, R95, R9, R91, P0, !PT ;  /* 0x000000095f097210 */ /* 0x000fe200007fe45b */
[----:B------:R-:W-:Y:S08]  /*21d0*/  @P5 BRA `(.L_x_38) ;  /* 0x0000000000045947 */ /* 0x000ff00003800000 */
[----:B------:R0:W5:Y:S02]  /*21e0*/  LDG.E.U8 R90, desc[UR36][R8.64] ;  /* 0x00000024085a7981 */ /* 0x000164000c1e1100 */
.L_x_38:
[----:B------:R-:W-:Y:S05]  /*21f0*/  BSYNC B1 ;  /* 0x0000000000017941 */ /* 0x000fea0003800000 */
.L_x_37:
[----:B-----5:R-:W-:Y:S01]  /*2200*/  LOP3.LUT R15, R90, 0xffff, RZ, 0xc0, !PT ;  /* 0x0000ffff5a0f7812 */ /* 0x020fe200078ec0ff */
[C---:B------:R-:W-:Y:S01]  /*2210*/  IMAD.SHL.U32 R10, R92.reuse, 0x8, RZ ;  /* 0x000000085c0a7824 */ /* 0x040fe200078e00ff */
[----:B------:R-:W-:Y:S01]  /*2220*/  SHF.L.U64.HI R11, R92, 0x3, R93 ;  /* 0x000000035c0b7819 */ /* 0x000fe2000001025d */
[----:B------:R-:W-:Y:S01]  /*2230*/  BSSY B1, `(.L_x_39) ;  /* 0x000000e000017945 */ /* 0x000fe20003800000 */
[----:B------:R-:W-:Y:S02]  /*2240*/  PRMT R20, R15, 0x8880, RZ ;  /* 0x000088800f147816 */ /* 0x000fe400000000ff */
[----:B------:R-:W-:Y:S01]  /*2250*/  ISETP.LT.OR P2, PT, R3, 0x2, !P1 ;  /* 0x000000020300780c */ /* 0x000fe20004f41670 */
[----:B------:R-:W-:Y:S01]  /*2260*/  IMAD.WIDE.U32 R10, R21, R92, R10 ;  /* 0x0000005c150a7225 */ /* 0x000fe200078e000a */
[----:B------:R-:W-:-:S03]  /*2270*/  ISETP.GE.AND P0, PT, R96, 0x9, PT ;  /* 0x000000096000780c */ /* 0x000fc60003f06270 */
[----:B------:R-:W-:Y:S01]  /*2280*/  IMAD R15, R20, R89, RZ ;  /* 0x00000059140f7224 */ /* 0x000fe200078e02ff */
[----:B------:R-:W-:Y:S01]  /*2290*/  IADD3 R10, P3, P4, R14, R94, R10 ;  /* 0x0000005e0e0a7210 */ /* 0x000fe20007c7e00a */
[----:B------:R-:W-:Y:S02]  /*22a0*/  IMAD.IADD R20, R91, 0x1, R11 ;  /* 0x000000015b147824 */ /* 0x000fe400078e020b */
[----:B------:R-:W-:-:S05]  /*22b0*/  @!P5 IMAD R21, R24, R88, R15 ;  /* 0x000000581815d224 */ /* 0x000fca00078e020f */
[----:B------:R1:W-:Y:S01]  /*22c0*/  @!P5 STG.E.U8 desc[UR36][R4.64], R21 ;  /* 0x000000150400d986 */ /* 0x0003e2000c101124 */
[----:B------:R-:W-:Y:S05]  /*22d0*/  @P2 BRA `(.L_x_40) ;  /* 0x00000000000c2947 */ /* 0x000fea0003800000 */
[----:B------:R-:W2:Y:S02]  /*22e0*/  LDG.E.U8 R90, desc[UR36][R8.64+0x1] ;  /* 0x00000124085a7981 */ /* 0x000ea4000c1e1100 */
[----:B--2---:R-:W-:-:S05]  /*22f0*/  PRMT R14, R90, 0x8880, RZ ;  /* 0x000088805a0e7816 */ /* 0x004fca00000000ff */
[----:B------:R-:W-:-:S07]  /*2300*/  IMAD R15, R14, R89, RZ ;  /* 0x000000590e0f7224 */ /* 0x000fce00078e02ff */
.L_x_40:
[----:B------:R-:W-:Y:S05]  /*2310*/  BSYNC B1 ;  /* 0x0000000000017941 */ /* 0x000fea0003800000 */
.L_x_39:
[----:B------:R-:W-:Y:S01]  /*2320*/  ISETP.LT.OR P5, PT, R3, 0x1, !P0 ;  /* 0x000000010300780c */ /* 0x000fe200047a1670 */
[----:B------:R-:W-:Y:S01]  /*2330*/  @!P2 IMAD R25, R25, R88, R15 ;  /* 0x000000581919a224 */ /* 0x000fe200078e020f */
[----:B------:R-:W-:Y:S01]  /*2340*/  BSSY B1, `(.L_x_41) ;  /* 0x000000a000017945 */ /* 0x000fe20003800000 */
[----:B------:R-:W-:Y:S02]  /*2350*/  IADD3.X R11, R13, R95, R20, P3, P4 ;  /* 0x0000005f0d0b7210 */ /* 0x000fe40001fe8414 */
[C---:B------:R-:W-:Y:S01]  /*2360*/  ISETP.LT.OR P3, PT, R3.reuse, 0x2, !P0 ;  /* 0x000000020300780c */ /* 0x040fe20004761670 */
[----:B------:R2:W-:Y:S01]  /*2370*/  @!P2 STG.E.U8 desc[UR36][R4.64+0x1], R25 ;  /* 0x000001190400a986 */ /* 0x0005e2000c101124 */
[C---:B------:R-:W-:Y:S02]  /*2380*/  ISETP.LT.OR P4, PT, R3.reuse, 0x9, !P1 ;  /* 0x000000090300780c */ /* 0x040fe40004f81670 */
[----:B------:R-:W-:-:S04]  /*2390*/  ISETP.LT.OR P2, PT, R3, 0xa, !P1 ;  /* 0x0000000a0300780c */ /* 0x000fc80004f41670 */
[----:B------:R-:W-:Y:S09]  /*23a0*/  @P5 BRA `(.L_x_42) ;  /* 0x00000000000c5947 */ /* 0x000ff20003800000 */
[----:B------:R-:W3:Y:S02]  /*23b0*/  LDG.E.U8 R90, desc[UR36][R10.64] ;  /* 0x000000240a5a7981 */ /* 0x000ee4000c1e1100 */
[----:B---3--:R-:W-:-:S05]  /*23c0*/  PRMT R12, R90, 0x8880, RZ ;  /* 0x000088805a0c7816 */ /* 0x008fca00000000ff */
[----:B------:R-:W-:-:S07]  /*23d0*/  IMAD R15, R12, R89, RZ ;  /* 0x000000590c0f7224 */ /* 0x000fce00078e02ff */
.L_x_42:
[----:B------:R-:W-:Y:S05]  /*23e0*/  BSYNC B1 ;  /* 0x0000000000017941 */ /* 0x000fea0003800000 */
.L_x_41:
[----:B------:R-:W-:Y:S01]  /*23f0*/  @!P5 IMAD R13, R26, R88, R15 ;  /* 0x000000581a0dd224 */ /* 0x000fe200078e020f */
[----:B------:R-:W-:Y:S04]  /*2400*/  BSSY B1, `(.L_x_43) ;  /* 0x0000006000017945 */ /* 0x000fe80003800000 */
[----:B------:R3:W-:Y:S01]  /*2410*/  @!P5 STG.E.U8 desc[UR36][R6.64], R13 ;  /* 0x0000000d0600d986 */ /* 0x0007e2000c101124 */
[----:B------:R-:W-:Y:S05]  /*2420*/  @P3 BRA `(.L_x_44) ;  /* 0x00000000000c3947 */ /* 0x000fea0003800000 */
[----:B------:R-:W4:Y:S02]  /*2430*/  LDG.E.U8 R90, desc[UR36][R10.64+0x1] ;  /* 0x000001240a5a7981 */ /* 0x000f24000c1e1100 */
[----:B----4-:R-:W-:-:S05]  /*2440*/  PRMT R12, R90, 0x8880, RZ ;  /* 0x000088805a0c7816 */ /* 0x010fca00000000ff */
[----:B------:R-:W-:-:S07]  /*2450*/  IMAD R15, R12, R89, RZ ;  /* 0x000000590c0f7224 */ /* 0x000fce00078e02ff */
.L_x_44:
[----:B------:R-:W-:Y:S05]  /*2460*/  BSYNC B1 ;  /* 0x0000000000017941 */ /* 0x000fea0003800000 */
.L_x_43:
[----:B------:R-:W-:Y:S01]  /*2470*/  @!P3 IMAD R27, R27, R88, R15 ;  /* 0x000000581b1bb224 */ /* 0x000fe200078e020f */
[----:B------:R-:W-:Y:S04]  /*2480*/  BSSY B1, `(.L_x_45) ;  /* 0x0000006000017945 */ /* 0x000fe80003800000 */
[----:B------:R4:W-:Y:S01]  /*2490*/  @!P3 STG.E.U8 desc[UR36][R6.64+0x1], R27 ;  /* 0x0000011b0600b986 */ /* 0x0009e2000c101124 */
[----:B------:R-:W-:Y:S05]  /*24a0*/  @P4 BRA `(.L_x_46) ;  /* 0x00000000000c4947 */ /* 0x000fea0003800000 */
[----:B------:R-:W5:Y:S02]  /*24b0*/  LDG.E.U8 R90, desc[UR36][R8.64+0x8] ;  /* 0x00000824085a7981 */ /* 0x000f64000c1e1100 */
[----:B-----5:R-:W-:-:S05]  /*24c0*/  PRMT R12, R90, 0x8880, RZ ;  /* 0x000088805a0c7816 */ /* 0x020fca00000000ff */
[----:B------:R-:W-:-:S07]  /*24d0*/  IMAD R15, R12, R89, RZ ;  /* 0x000000590c0f7224 */ /* 0x000fce00078e02ff */
.L_x_46:
[----:B------:R-:W-:Y:S05]  /*24e0*/  BSYNC B1 ;  /* 0x0000000000017941 */ /* 0x000fea0003800000 */
.L_x_45:
[----:B---3--:R-:W-:Y:S01]  /*24f0*/  @!P4 IMAD R13, R28, R88, R15 ;  /* 0x000000581c0dc224 */ /* 0x008fe200078e020f */
[----:B------:R-:W-:Y:S04]  /*2500*/  BSSY B1, `(.L_x_47) ;  /* 0x0000006000017945 */ /* 0x000fe80003800000 */
[----:B------:R3:W-:Y:S01]  /*2510*/  @!P4 STG.E.U8 desc[UR36][R4.64+0x8], R13 ;  /* 0x0000080d0400c986 */ /* 0x0007e2000c101124 */
[----:B------:R-:W-:Y:S05]  /*2520*/  @P2 BRA `(.L_x_48) ;  /* 0x00000000000c2947 */ /* 0x000fea0003800000 */
[----:B------:R-:W5:Y:S02]  /*2530*/  LDG.E.U8 R90, desc[UR36][R8.64+0x9] ;  /* 0x00000924085a7981 */ /* 0x000f64000c1e1100 */
[----:B-----5:R-:W-:-:S05]  /*2540*/  PRMT R12, R90, 0x8880, RZ ;  /* 0x000088805a0c7816 */ /* 0x020fca00000000ff */
[----:B------:R-:W-:-:S07]  /*2550*/  IMAD R15, R12, R89, RZ ;  /* 0x000000590c0f7224 */ /* 0x000fce00078e02ff */
.L_x_48:
[----:B------:R-:W-:Y:S05]  /*2560*/  BSYNC B1 ;  /* 0x0000000000017941 */ /* 0x000fea0003800000 */
.L_x_47:
[----:B------:R-:W-:Y:S01]  /*2570*/  ISETP.LT.OR P4, PT, R3, 0x9, !P0 ;  /* 0x000000090300780c */ /* 0x000fe20004781670 */
[----:B------:R-:W-:Y:S01]  /*2580*/  @!P2 IMAD R29, R29, R88, R15 ;  /* 0x000000581d1da224 */ /* 0x000fe200078e020f */
[----:B------:R-:W-:Y:S01]  /*2590*/  BSSY B1, `(.L_x_49) ;  /* 0x0000009000017945 */ /* 0x000fe20003800000 */
[C---:B------:R-:W-:Y:S02]  /*25a0*/  ISETP.LT.OR P3, PT, R3.reuse, 0xa, !P0 ;  /* 0x0000000a0300780c */ /* 0x040fe40004761670 */
[C---:B------:R-:W-:Y:S01]  /*25b0*/  ISETP.LT.OR P5, PT, R3.reuse, 0x11, !P1 ;  /* 0x000000110300780c */ /* 0x040fe20004fa1670 */
[----:B------:R0:W-:Y:S01]  /*25c0*/  @!P2 STG.E.U8 desc[UR36][R4.64+0x9], R29 ;  /* 0x0000091d0400a986 */ /* 0x0001e2000c101124 */
[----:B------:R-:W-:-:S06]  /*25d0*/  ISETP.LT.OR P2, PT, R3, 0x12, !P1 ;  /* 0x000000120300780c */ /* 0x000fcc0004f41670 */
[----:B------:R-:W-:Y:S07]  /*25e0*/  @P4 BRA `(.L_x_50) ;  /* 0x00000000000c4947 */ /* 0x000fee0003800000 */
[----:B------:R-:W5:Y:S02]  /*25f0*/  LDG.E.U8 R90, desc[UR36][R10.64+0x8] ;  /* 0x000008240a5a7981 */ /* 0x000f64000c1e1100 */
[----:B-----5:R-:W-:-:S05]  /*2600*/  PRMT R12, R90, 0x8880, RZ ;  /* 0x000088805a0c7816 */ /* 0x020fca00000000ff */
[----:B------:R-:W-:-:S07]  /*2610*/  IMAD R15, R12, R89, RZ ;  /* 0x000000590c0f7224 */ /* 0x000fce00078e02ff */
.L_x_50:
[----:B------:R-:W-:Y:S05]  /*2620*/  BSYNC B1 ;  /* 0x0000000000017941 */ /* 0x000fea0003800000 */
.L_x_49:
[----:B---3--:R-:W-:Y:S01]  /*2630*/  @!P4 IMAD R13, R30, R88, R15 ;  /* 0x000000581e0dc224 */ /* 0x008fe200078e020f */
[----:B------:R-:W-:Y:S04]  /*2640*/  BSSY B1, `(.L_x_51) ;  /* 0x0000006000017945 */ /* 0x000fe80003800000 */
[----:B------:R3:W-:Y:S01]  /*2650*/  @!P4 STG.E.U8 desc[UR36][R6.64+0x8], R13 ;  /* 0x0000080d0600c986 */ /* 0x0007e2000c101124 */
[----:B------:R-:W-:Y:S05]  /*2660*/  @P3 BRA `(.L_x_52) ;  /* 0x00000000000c3947 */ /* 0x000fea0003800000 */
[----:B------:R-:W5:Y:S02]  /*2670*/  LDG.E.U8 R90, desc[UR36][R10.64+0x9] ;  /* 0x000009240a5a7981 */ /* 0x000f64000c1e1100 */
[----:B-----5:R-:W-:-:S05]  /*2680*/  PRMT R12, R90, 0x8880, RZ ;  /* 0x000088805a0c7816 */ /* 0x020fca00000000ff */
[----:B------:R-:W-:-:S07]  /*2690*/  IMAD R15, R12, R89, RZ ;  /* 0x000000590c0f7224 */ /* 0x000fce00078e02ff */
.L_x_52:
[----:B------:R-:W-:Y:S05]  /*26a0*/  BSYNC B1 ;  /* 0x0000000000017941 */ /* 0x000fea0003800000 */
.L_x_51:
[----:B------:R-:W-:Y:S01]  /*26b0*/  @!P3 IMAD R31, R31, R88, R15 ;  /* 0x000000581f1fb224 */ /* 0x000fe200078e020f */
[----:B------:R-:W-:Y:S04]  /*26c0*/  BSSY B1, `(.L_x_53) ;  /* 0x0000006000017945 */ /* 0x000fe80003800000 */
[----:B------:R0:W-:Y:S01]  /*26d0*/  @!P3 STG.E.U8 desc[UR36][R6.64+0x9], R31 ;  /* 0x0000091f0600b986 */ /* 0x0001e2000c101124 */
[----:B------:R-:W-:Y:S05]  /*26e0*/  @P5 BRA `(.L_x_54) ;  /* 0x00000000000c5947 */ /* 0x000fea0003800000 */
[----:B------:R-:W5:Y:S02]  /*26f0*/  LDG.E.U8 R90, desc[UR36][R8.64+0x10] ;  /* 0x00001024085a7981 */ /* 0x000f64000c1e1100 */
[----:B-----5:R-:W-:-:S05]  /*2700*/  PRMT R12, R90, 0x8880, RZ ;  /* 0x000088805a0c7816 */ /* 0x020fca00000000ff */
[----:B------:R-:W-:-:S07]  /*2710*/  IMAD R15, R12, R89, RZ ;  /* 0x000000590c0f7224 */ /* 0x000fce00078e02ff */
.L_x_54:
[----:B------:R-:W-:Y:S05]  /*2720*/  BSYNC B1 ;  /* 0x0000000000017941 */ /* 0x000fea0003800000 */
.L_x_53:
[----:B---3--:R-:W-:Y:S01]  /*2730*/  @!P5 IMAD R13, R32, R88, R15 ;  /* 0x00000058200dd224 */ /* 0x008fe200078e020f */
[----:B------:R-:W-:Y:S04]  /*2740*/  BSSY B1, `(.L_x_55) ;  /* 0x0000006000017945 */ /* 0x000fe80003800000 */
[----:B------:R3:W-:Y:S01]  /*2750*/  @!P5 STG.E.U8 desc[UR36][R4.64+0x10], R13 ;  /* 0x0000100d0400d986 */ /* 0x0007e2000c101124 */
[----:B------:R-:W-:Y:S05]  /*2760*/  @P2 BRA `(.L_x_56) ;  /* 0x00000000000c2947 */ /* 0x000fea0003800000 */
[----:B------:R-:W5:Y:S02]  /*2770*/  LDG.E.U8 R90, desc[UR36][R8.64+0x11] ;  /* 0x00001124085a7981 */ /* 0x000f64000c1e1100 */
[----:B-----5:R-:W-:-:S05]  /*2780*/  PRMT R12, R90, 0x8880, RZ ;  /* 0x000088805a0c7816 */ /* 0x020fca00000000ff */
[----:B------:R-:W-:-:S07]  /*2790*/  IMAD R15, R12, R89, RZ ;  /* 0x000000590c0f7224 */ /* 0x000fce00078e02ff */
.L_x_56:
[----:B------:R-:W-:Y:S05]  /*27a0*/  BSYNC B1 ;  /* 0x0000000000017941 */ /* 0x000fea0003800000 */
.L_x_55:
        /* <DEDUP_REMOVED lines=11> */
.L_x_58:
[----:B------:R-:W-:Y:S05]  /*2860*/  BSYNC B1 ;  /* 0x0000000000017941 */ /* 0x000fea0003800000 */
.L_x_57:
[----:B---3--:R-:W-:Y:S01]  /*2870*/  @!P4 IMAD R13, R34, R88, R15 ;  /* 0x00000058220dc224 */ /* 0x008fe200078e020f */
[----:B------:R-:W-:Y:S04]  /*2880*/  BSSY B1, `(.L_x_59) ;  /* 0x0000006000017945 */ /* 0x000fe80003800000 */
[----:B------:R3:W-:Y:S01]  /*2890*/  @!P4 STG.E.U8 desc[UR36][R6.64+0x10], R13 ;  /* 0x0000100d0600c986 */ /* 0x0007e2000c101124 */
[----:B------:R-:W-:Y:S05]  /*28a0*/  @P3 BRA `(.L_x_60) ;  /* 0x00000000000c3947 */ /* 0x000fea0003800000 */
[----:B------:R-:W5:Y:S02]  /*28b0*/  LDG.E.U8 R90, desc[UR36][R10.64+0x11] ;  /* 0x000011240a5a7981 */ /* 0x000f64000c1e1100 */
[----:B-----5:R-:W-:-:S05]  /*28c0*/  PRMT R12, R90, 0x8880, RZ ;  /* 0x000088805a0c7816 */ /* 0x020fca00000000ff */
[----:B------:R-:W-:-:S07]  /*28d0*/  IMAD R15, R12, R89, RZ ;  /* 0x000000590c0f7224 */ /* 0x000fce00078e02ff */
.L_x_60:
[----:B------:R-:W-:Y:S05]  /*28e0*/  BSYNC B1 ;  /* 0x0000000000017941 */ /* 0x000fea0003800000 */
.L_x_59:
[----:B------:R-:W-:Y:S01]  /*28f0*/  @!P3 IMAD R35, R35, R88, R15 ;  /* 0x000000582323b224 */ /* 0x000fe200078e020f */
[----:B------:R-:W-:Y:S04]  /*2900*/  BSSY B1, `(.L_x_61) ;  /* 0x0000006000017945 */ /* 0x000fe80003800000 */
[----:B------:R0:W-:Y:S01]  /*2910*/  @!P3 STG.E.U8 desc[UR36][R6.64+0x11], R35 ;  /* 0x000011230600b986 */ /* 0x0001e2000c101124 */
[----:B------:R-:W-:Y:S05]  /*2920*/  @P5 BRA `(.L_x_62) ;  /* 0x00000000000c5947 */ /* 0x000fea0003800000 */
[----:B------:R-:W5:Y:S02]  /*2930*/  LDG.E.U8 R90, desc[UR36][R8.64+0x18] ;  /* 0x00001824085a7981 */ /* 0x000f64000c1e1100 */
[----:B-----5:R-:W-:-:S05]  /*2940*/  PRMT R12, R90, 0x8880, RZ ;  /* 0x000088805a0c7816 */ /* 0x020fca00000000ff */
[----:B------:R-:W-:-:S07]  /*2950*/  IMAD R15, R12, R89, RZ ;  /* 0x000000590c0f7224 */ /* 0x000fce00078e02ff */
.L_x_62:
[----:B------:R-:W-:Y:S05]  /*2960*/  BSYNC B1 ;  /* 0x0000000000017941 */ /* 0x000fea0003800000 */
.L_x_61:
[----:B---3--:R-:W-:Y:S01]  /*2970*/  @!P5 IMAD R13, R36, R88, R15 ;  /* 0x00000058240dd224 */ /* 0x008fe200078e020f */
[----:B------:R-:W-:Y:S04]  /*2980*/  BSSY B1, `(.L_x_63) ;  /* 0x0000006000017945 */ /* 0x000fe80003800000 */
[----:B------:R3:W-:Y:S01]  /*2990*/  @!P5 STG.E.U8 desc[UR36][R4.64+0x18], R13 ;  /* 0x0000180d0400d986 */ /* 0x0007e2000c101124 */
[----:B------:R-:W-:Y:S05]  /*29a0*/  @P2 BRA `(.L_x_64) ;  /* 0x00000000000c2947 */ /* 0x000fea0003800000 */
[----:B------:R-:W5:Y:S02]  /*29b0*/  LDG.E.U8 R90, desc[UR36][R8.64+0x19] ;  /* 0x00001924085a7981 */ /* 0x000f64000c1e1100 */
[----:B-----5:R-:W-:-:S05]  /*29c0*/  PRMT R12, R90, 0x8880, RZ ;  /* 0x000088805a0c7816 */ /* 0x020fca00000000ff */
[----:B------:R-:W-:-:S07]  /*29d0*/  IMAD R15, R12, R89, RZ ;  /* 0x000000590c0f7224 */ /* 0x000fce00078e02ff */
.L_x_64:
[----:B------:R-:W-:Y:S05]  /*29e0*/  BSYNC B1 ;  /* 0x0000000000017941 */ /* 0x000fea0003800000 */
.L_x_63:
        /* <DEDUP_REMOVED lines=11> */
.L_x_66:
[----:B------:R-:W-:Y:S05]  /*2aa0*/  BSYNC B1 ;  /* 0x0000000000017941 */ /* 0x000fea0003800000 */
.L_x_65:
[----:B---3--:R-:W-:Y:S01]  /*2ab0*/  @!P4 IMAD R13, R38, R88, R15 ;  /* 0x00000058260dc224 */ /* 0x008fe200078e020f */
[----:B------:R-:W-:Y:S04]  /*2ac0*/  BSSY B1, `(.L_x_67) ;  /* 0x0000006000017945 */ /* 0x000fe80003800000 */
[----:B------:R3:W-:Y:S01]  /*2ad0*/  @!P4 STG.E.U8 desc[UR36][R6.64+0x18], R13 ;  /* 0x0000180d0600c986 */ /* 0x0007e2000c101124 */
[----:B------:R-:W-:Y:S05]  /*2ae0*/  @P3 BRA `(.L_x_68) ;  /* 0x00000000000c3947 */ /* 0x000fea0003800000 */
[----:B------:R-:W5:Y:S02]  /*2af0*/  LDG.E.U8 R90, desc[UR36][R10.64+0x19] ;  /* 0x000019240a5a7981 */ /* 0x000f64000c1e1100 */
[----:B-----5:R-:W-:-:S05]  /*2b00*/  PRMT R12, R90, 0x8880, RZ ;  /* 0x000088805a0c7816 */ /* 0x020fca00000000ff */
[----:B------:R-:W-:-:S07]  /*2b10*/  IMAD R15, R12, R89, RZ ;  /* 0x000000590c0f7224 */ /* 0x000fce00078e02ff */
.L_x_68:
[----:B------:R-:W-:Y:S05]  /*2b20*/  BSYNC B1 ;  /* 0x0000000000017941 */ /* 0x000fea0003800000 */
.L_x_67:
[----:B------:R-:W-:Y:S01]  /*2b30*/  @!P3 IMAD R39, R39, R88, R15 ;  /* 0x000000582727b224 */ /* 0x000fe200078e020f */
[----:B------:R-:W-:Y:S04]  /*2b40*/  BSSY B1, `(.L_x_69) ;  /* 0x0000006000017945 */ /* 0x000fe80003800000 */
[----:B------:R0:W-:Y:S01]  /*2b50*/  @!P3 STG.E.U8 desc[UR36][R6.64+0x19], R39 ;  /* 0x000019270600b986 */ /* 0x0001e2000c101124 */
[----:B------:R-:W-:Y:S05]  /*2b60*/  @P5 BRA `(.L_x_70) ;  /* 0x00000000000c5947 */ /* 0x000fea0003800000 */
[----:B------:R-:W5:Y:S02]  /*2b70*/  LDG.E.U8 R90, desc[UR36][R8.64+0x20] ;  /* 0x00002024085a7981 */ /* 0x000f64000c1e1100 */
[----:B-----5:R-:W-:-:S05]  /*2b80*/  PRMT R12, R90, 0x8880, RZ ;  /* 0x000088805a0c7816 */ /* 0x020fca00000000ff */
[----:B------:R-:W-:-:S07]  /*2b90*/  IMAD R15, R12, R89, RZ ;  /* 0x000000590c0f7224 */ /* 0x000fce00078e02ff */
.L_x_70:
[----:B------:R-:W-:Y:S05]  /*2ba0*/  BSYNC B1 ;  /* 0x0000000000017941 */ /* 0x000fea0003800000 */
.L_x_69:
[----:B---3--:R-:W-:Y:S01]  /*2bb0*/  @!P5 IMAD R13, R40, R88, R15 ;  /* 0x00000058280dd224 */ /* 0x008fe200078e020f */
[----:B------:R-:W-:Y:S04]  /*2bc0*/  BSSY B1, `(.L_x_71) ;  /* 0x0000006000017945 */ /* 0x000fe80003800000 */
[----:B------:R3:W-:Y:S01]  /*2bd0*/  @!P5 STG.E.U8 desc[UR36][R4.64+0x20], R13 ;  /* 0x0000200d0400d986 */ /* 0x0007e2000c101124 */
[----:B------:R-:W-:Y:S05]  /*2be0*/  @P2 BRA `(.L_x_72) ;  /* 0x00000000000c2947 */ /* 0x000fea0003800000 */
[----:B------:R-:W5:Y:S02]  /*2bf0*/  LDG.E.U8 R90, desc[UR36][R8.64+0x21] ;  /* 0x00002124085a7981 */ /* 0x000f64000c1e1100 */
[----:B-----5:R-:W-:-:S05]  /*2c00*/  PRMT R12, R90, 0x8880, RZ ;  /* 0x000088805a0c7816 */ /* 0x020fca00000000ff */
[----:B------:R-:W-:-:S07]  /*2c10*/  IMAD R15, R12, R89, RZ ;  /* 0x000000590c0f7224 */ /* 0x000fce00078e02ff */
.L_x_72:
[----:B------:R-:W-:Y:S05]  /*2c20*/  BSYNC B1 ;  /* 0x0000000000017941 */ /* 0x000fea0003800000 */
.L_x_71:
        /* <DEDUP_REMOVED lines=11> */
.L_x_74:
[----:B------:R-:W-:Y:S05]  /*2ce0*/  BSYNC B1 ;  /* 0x0000000000017941 */ /* 0x000fea0003800000 */
.L_x_73:
[----:B---3--:R-:W-:Y:S01]  /*2cf0*/  @!P4 IMAD R13, R42, R88, R15 ;  /* 0x000000582a0dc224 */ /* 0x008fe200078e020f */
[----:B------:R-:W-:Y:S04]  /*2d00*/  BSSY B1, `(.L_x_75) ;  /* 0x0000006000017945 */ /* 0x000fe80003800000 */
[----:B------:R3:W-:Y:S01]  /*2d10*/  @!P4 STG.E.U8 desc[UR36][R6.64+0x20], R13 ;  /* 0x0000200d0600c986 */ /* 0x0007e2000c101124 */
[----:B------:R-:W-:Y:S05]  /*2d20*/  @P3 BRA `(.L_x_76) ;  /* 0x00000000000c3947 */ /* 0x000fea0003800000 */
[----:B------:R-:W5:Y:S02]  /*2d30*/  LDG.E.U8 R90, desc[UR36][R10.64+0x21] ;  /* 0x000021240a5a7981 */ /* 0x000f64000c1e1100 */
[----:B-----5:R-:W-:-:S05]  /*2d40*/  PRMT R12, R90, 0x8880, RZ ;  /* 0x000088805a0c7816 */ /* 0x020fca00000000ff */
[----:B------:R-:W-:-:S07]  /*2d50*/  IMAD R15, R12, R89, RZ ;  /* 0x000000590c0f7224 */ /* 0x000fce00078e02ff */
.L_x_76:
[----:B------:R-:W-:Y:S05]  /*2d60*/  BSYNC B1 ;  /* 0x0000000000017941 */ /* 0x000fea0003800000 */
.L_x_75:
[----:B------:R-:W-:Y:S01]  /*2d70*/  @!P3 IMAD R43, R43, R88, R15 ;  /* 0x000000582b2bb224 */ /* 0x000fe200078e020f */
[----:B------:R-:W-:Y:S04]  /*2d80*/  BSSY B1, `(.L_x_77) ;  /* 0x0000006000017945 */ /* 0x000fe80003800000 */
[----:B------:R0:W-:Y:S01]  /*2d90*/  @!P3 STG.E.U8 desc[UR36][R6.64+0x21], R43 ;  /* 0x0000212b0600b986 */ /* 0x0001e2000c101124 */
[----:B------:R-:W-:Y:S05]  /*2da0*/  @P5 BRA `(.L_x_78) ;  /* 0x00000000000c5947 */ /* 0x000fea0003800000 */
[----:B------:R-:W5:Y:S02]  /*2db0*/  LDG.E.U8 R90, desc[UR36][R8.64+0x28] ;  /* 0x00002824085a7981 */ /* 0x000f64000c1e1100 */
[----:B-----5:R-:W-:-:S05]  /*2dc0*/  PRMT R12, R90, 0x8880, RZ ;  /* 0x000088805a0c7816 */ /* 0x020fca00000000ff */
[----:B------:R-:W-:-:S07]  /*2dd0*/  IMAD R15, R12, R89, RZ ;  /* 0x000000590c0f7224 */ /* 0x000fce00078e02ff */
.L_x_78:
[----:B------:R-:W-:Y:S05]  /*2de0*/  BSYNC B1 ;  /* 0x0000000000017941 */ /* 0x000fea0003800000 */
.L_x_77:
[----:B---3--:R-:W-:Y:S01]  /*2df0*/  @!P5 IMAD R13, R44, R88, R15 ;  /* 0x000000582c0dd224 */ /* 0x008fe200078e020f */
[----:B------:R-:W-:Y:S04]  /*2e00*/  BSSY B1, `(.L_x_79) ;  /* 0x0000006000017945 */ /* 0x000fe80003800000 */
[----:B------:R3:W-:Y:S01]  /*2e10*/  @!P5 STG.E.U8 desc[UR36][R4.64+0x28], R13 ;  /* 0x0000280d0400d986 */ /* 0x0007e2000c101124 */
[----:B------:R-:W-:Y:S05]  /*2e20*/  @P2 BRA `(.L_x_80) ;  /* 0x00000000000c2947 */ /* 0x000fea0003800000 */
[----:B------:R-:W5:Y:S02]  /*2e30*/  LDG.E.U8 R90, desc[UR36][R8.64+0x29] ;  /* 0x00002924085a7981 */ /* 0x000f64000c1e1100 */
[----:B-----5:R-:W-:-:S05]  /*2e40*/  PRMT R12, R90, 0x8880, RZ ;  /* 0x000088805a0c7816 */ /* 0x020fca00000000ff */
[----:B------:R-:W-:-:S07]  /*2e50*/  IMAD R15, R12, R89, RZ ;  /* 0x000000590c0f7224 */ /* 0x000fce00078e02ff */
.L_x_80:
[----:B------:R-:W-:Y:S05]  /*2e60*/  BSYNC B1 ;  /* 0x0000000000017941 */ /* 0x000fea0003800000 */
.L_x_79:
        /* <DEDUP_REMOVED lines=11> */
.L_x_82:
[----:B------:R-:W-:Y:S05]  /*2f20*/  BSYNC B1 ;  /* 0x0000000000017941 */ /* 0x000fea0003800000 */
.L_x_81:
[----:B---3--:R-:W-:Y:S01]  /*2f30*/  @!P4 IMAD R13, R46, R88, R15 ;  /* 0x000000582e0dc224 */ /* 0x008fe200078e020f */
[----:B------:R-:W-:Y:S04]  /*2f40*/  BSSY B1, `(.L_x_83) ;  /* 0x0000006000017945 */ /* 0x000fe80003800000 */
[----:B------:R3:W-:Y:S01]  /*2f50*/  @!P4 STG.E.U8 desc[UR36][R6.64+0x28], R13 ;  /* 0x0000280d0600c986 */ /* 0x0007e2000c101124 */
[----:B------:R-:W-:Y:S05]  /*2f60*/  @P3 BRA `(.L_x_84) ;  /* 0x00000000000c3947 */ /* 0x000fea0003800000 */
[----:B------:R-:W5:Y:S02]  /*2f70*/  LDG.E.U8 R90, desc[UR36][R10.64+0x29] ;  /* 0x000029240a5a7981 */ /* 0x000f64000c1e1100 */
[----:B-----5:R-:W-:-:S05]  /*2f80*/  PRMT R12, R90, 0x8880, RZ ;  /* 0x000088805a0c7816 */ /* 0x020fca00000000ff */
[----:B------:R-:W-:-:S07]  /*2f90*/  IMAD R15, R12, R89, RZ ;  /* 0x000000590c0f7224 */ /* 0x000fce00078e02ff */
.L_x_84:
[----:B------:R-:W-:Y:S05]  /*2fa0*/  BSYNC B1 ;  /* 0x0000000000017941 */ /* 0x000fea0003800000 */
.L_x_83:
[----:B------:R-:W-:Y:S01]  /*2fb0*/  @!P3 IMAD R47, R47, R88, R15 ;  /* 0x000000582f2fb224 */ /* 0x000fe200078e020f */
[----:B------:R-:W-:Y:S04]  /*2fc0*/  BSSY B1, `(.L_x_85) ;  /* 0x0000006000017945 */ /* 0x000fe80003800000 */
[----:B------:R0:W-:Y:S01]  /*2fd0*/  @!P3 STG.E.U8 desc[UR36][R6.64+0x29], R47 ;  /* 0x0000292f0600b986 */ /* 0x0001e2000c101124 */
[----:B------:R-:W-:Y:S05]  /*2fe0*/  @P5 BRA `(.L_x_86) ;  /* 0x00000000000c5947 */ /* 0x000fea0003800000 */
[----:B------:R-:W5:Y:S02]  /*2ff0*/  LDG.E.U8 R90, desc[UR36][R8.64+0x30] ;  /* 0x00003024085a7981 */ /* 0x000f64000c1e1100 */
[----:B-----5:R-:W-:-:S05]  /*3000*/  PRMT R12, R90, 0x8880, RZ ;  /* 0x000088805a0c7816 */ /* 0x020fca00000000ff */
[----:B------:R-:W-:-:S07]  /*3010*/  IMAD R15, R12, R89, RZ ;  /* 0x000000590c0f7224 */ /* 0x000fce00078e02ff */
.L_x_86:
[----:B------:R-:W-:Y:S05]  /*3020*/  BSYNC B1 ;  /* 0x0000000000017941 */ /* 0x000fea0003800000 */
.L_x_85:
[----:B---3--:R-:W-:Y:S01]  /*3030*/  @!P5 IMAD R13, R48, R88, R15 ;  /* 0x00000058300dd224 */ /* 0x008fe200078e020f */
[----:B------:R-:W-:Y:S04]  /*3040*/  BSSY B1, `(.L_x_87) ;  /* 0x0000006000017945 */ /* 0x000fe80003800000 */
[----:B------:R3:W-:Y:S01]  /*3050*/  @!P5 STG.E.U8 desc[UR36][R4.64+0x30], R13 ;  /* 0x0000300d0400d986 */ /* 0x0007e2000c101124 */
[----:B------:R-:W-:Y:S05]  /*3060*/  @P2 BRA `(.L_x_88) ;  /* 0x00000000000c2947 */ /* 0x000fea0003800000 */
[----:B------:R-:W5:Y:S02]  /*3070*/  LDG.E.U8 R90, desc[UR36][R8.64+0x31] ;  /* 0x00003124085a7981 */ /* 0x000f64000c1e1100 */
[----:B-----5:R-:W-:-:S05]  /*3080*/  PRMT R12, R90, 0x8880, RZ ;  /* 0x000088805a0c7816 */ /* 0x020fca00000000ff */
[----:B------:R-:W-:-:S07]  /*3090*/  IMAD R15, R12, R89, RZ ;  /* 0x000000590c0f7224 */ /* 0x000fce00078e02ff */
.L_x_88:
[----:B------:R-:W-:Y:S05]  /*30a0*/  BSYNC B1 ;  /* 0x0000000000017941 */ /* 0x000fea0003800000 */
.L_x_87:
        /* <DEDUP_REMOVED lines=11> */
.L_x_90:
[----:B------:R-:W-:Y:S05]  /*3160*/  BSYNC B1 ;  /* 0x0000000000017941 */ /* 0x000fea0003800000 */
.L_x_89:
[----:B---3--:R-:W-:Y:S01]  /*3170*/  @!P4 IMAD R13, R50, R88, R15 ;  /* 0x00000058320dc224 */ /* 0x008fe200078e020f */
[----:B------:R-:W-:Y:S04]  /*3180*/  BSSY B1, `(.L_x_91) ;  /* 0x0000006000017945 */ /* 0x000fe80003800000 */
[----:B------:R3:W-:Y:S01]  /*3190*/  @!P4 STG.E.U8 desc[UR36][R6.64+0x30], R13 ;  /* 0x0000300d0600c986 */ /* 0x0007e2000c101124 */
[----:B------:R-:W-:Y:S05]  /*31a0*/  @P3 BRA `(.L_x_92) ;  /* 0x00000000000c3947 */ /* 0x000fea0003800000 */
[----:B------:R-:W5:Y:S02]  /*31b0*/  LDG.E.U8 R90, desc[UR36][R10.64+0x31] ;  /* 0x000031240a5a7981 */ /* 0x000f64000c1e1100 */
[----:B-----5:R-:W-:-:S05]  /*31c0*/  PRMT R12, R90, 0x8880, RZ ;  /* 0x000088805a0c7816 */ /* 0x020fca00000000ff */
[----:B------:R-:W-:-:S07]  /*31d0*/  IMAD R15, R12, R89, RZ ;  /* 0x000000590c0f7224 */ /* 0x000fce00078e02ff */
.L_x_92:
[----:B------:R-:W-:Y:S05]  /*31e0*/  BSYNC B1 ;  /* 0x0000000000017941 */ /* 0x000fea0003800000 */
.L_x_91:
[----:B------:R-:W-:Y:S01]  /*31f0*/  @!P3 IMAD R51, R51, R88, R15 ;  /* 0x000000583333b224 */ /* 0x000fe200078e020f */
[----:B------:R-:W-:Y:S04]  /*3200*/  BSSY B1, `(.L_x_93) ;  /* 0x0000006000017945 */ /* 0x000fe80003800000 */
[----:B------:R0:W-:Y:S01]  /*3210*/  @!P3 STG.E.U8 desc[UR36][R6.64+0x31], R51 ;  /* 0x000031330600b986 */ /* 0x0001e2000c101124 */
[----:B------:R-:W-:Y:S05]  /*3220*/  @P5 BRA `(.L_x_94) ;  /* 0x00000000000c5947 */ /* 0x000fea0003800000 */
[----:B------:R-:W5:Y:S02]  /*3230*/  LDG.E.U8 R90, desc[UR36][R8.64+0x38] ;  /* 0x00003824085a7981 */ /* 0x000f64000c1e1100 */
[----:B-----5:R-:W-:-:S05]  /*3240*/  PRMT R12, R90, 0x8880, RZ ;  /* 0x000088805a0c7816 */ /* 0x020fca00000000ff */
[----:B------:R-:W-:-:S07]  /*3250*/  IMAD R15, R12, R89, RZ ;  /* 0x000000590c0f7224 */ /* 0x000fce00078e02ff */
.L_x_94:
[----:B------:R-:W-:Y:S05]  /*3260*/  BSYNC B1 ;  /* 0x0000000000017941 */ /* 0x000fea0003800000 */
.L_x_93:
[----:B---3--:R-:W-:Y:S01]  /*3270*/  @!P5 IMAD R13, R52, R88, R15 ;  /* 0x00000058340dd224 */ /* 0x008fe200078e020f */
[----:B------:R-:W-:Y:S04]  /*3280*/  BSSY B1, `(.L_x_95) ;  /* 0x0000006000017945 */ /* 0x000fe80003800000 */
[----:B------:R3:W-:Y:S01]  /*3290*/  @!P5 STG.E.U8 desc[UR36][R4.64+0x38], R13 ;  /* 0x0000380d0400d986 */ /* 0x0007e2000c101124 */
[----:B------:R-:W-:Y:S05]  /*32a0*/  @P2 BRA `(.L_x_96) ;  /* 0x00000000000c2947 */ /* 0x000fea0003800000 */
[----:B------:R-:W5:Y:S02]  /*32b0*/  LDG.E.U8 R90, desc[UR36][R8.64+0x39] ;  /* 0x00003924085a7981 */ /* 0x000f64000c1e1100 */
[----:B-----5:R-:W-:-:S05]  /*32c0*/  PRMT R12, R90, 0x8880, RZ ;  /* 0x000088805a0c7816 */ /* 0x020fca00000000ff */
[----:B------:R-:W-:-:S07]  /*32d0*/  IMAD R15, R12, R89, RZ ;  /* 0x000000590c0f7224 */ /* 0x000fce00078e02ff */
.L_x_96:
[----:B------:R-:W-:Y:S05]  /*32e0*/  BSYNC B1 ;  /* 0x0000000000017941 */ /* 0x000fea0003800000 */
.L_x_95:
        /* <DEDUP_REMOVED lines=11> */
.L_x_98:
[----:B------:R-:W-:Y:S05]  /*33a0*/  BSYNC B1 ;  /* 0x0000000000017941 */ /* 0x000fea0003800000 */
.L_x_97:
[----:B---3--:R-:W-:Y:S01]  /*33b0*/  @!P4 IMAD R13, R54, R88, R15 ;  /* 0x00000058360dc224 */ /* 0x008fe200078e020f */
[----:B------:R-:W-:Y:S04]  /*33c0*/  BSSY B1, `(.L_x_99) ;  /* 0x0000006000017945 */ /* 0x000fe80003800000 */
[----:B------:R3:W-:Y:S01]  /*33d0*/  @!P4 STG.E.U8 desc[UR36][R6.64+0x38], R13 ;  /* 0x0000380d0600c986 */ /* 0x0007e2000c101124 */
[----:B------:R-:W-:Y:S05]  /*33e0*/  @P3 BRA `(.L_x_100) ;  /* 0x00000000000c3947 */ /* 0x000fea0003800000 */
[----:B------:R-:W5:Y:S02]  /*33f0*/  LDG.E.U8 R90, desc[UR36][R10.64+0x39] ;  /* 0x000039240a5a7981 */ /* 0x000f64000c1e1100 */
[----:B-----5:R-:W-:-:S05]  /*3400*/  PRMT R12, R90, 0x8880, RZ ;  /* 0x000088805a0c7816 */ /* 0x020fca00000000ff */
[----:B------:R-:W-:-:S07]  /*3410*/  IMAD R15, R12, R89, RZ ;  /* 0x000000590c0f7224 */ /* 0x000fce00078e02ff */
.L_x_100:
[----:B------:R-:W-:Y:S05]  /*3420*/  BSYNC B1 ;  /* 0x0000000000017941 */ /* 0x000fea0003800000 */
.L_x_99:
[----:B------:R-:W-:Y:S01]  /*3430*/  @!P3 IMAD R55, R55, R88, R15 ;  /* 0x000000583737b224 */ /* 0x000fe200078e020f */
[----:B------:R-:W-:Y:S04]  /*3440*/  BSSY B1, `(.L_x_101) ;  /* 0x0000006000017945 */ /* 0x000fe80003800000 */
[----:B------:R0:W-:Y:S01]  /*3450*/  @!P3 STG.E.U8 desc[UR36][R6.64+0x39], R55 ;  /* 0x000039370600b986 */ /* 0x0001e2000c101124 */
[----:B------:R-:W-:Y:S05]  /*3460*/  @P5 BRA `(.L_x_102) ;  /* 0x00000000000c5947 */ /* 0x000fea0003800000 */
[----:B------:R-:W5:Y:S02]  /*3470*/  LDG.E.U8 R90, desc[UR36][R8.64+0x40] ;  /* 0x00004024085a7981 */ /* 0x000f64000c1e1100 */
[----:B-----5:R-:W-:-:S05]  /*3480*/  PRMT R12, R90, 0x8880, RZ ;  /* 0x000088805a0c7816 */ /* 0x020fca00000000ff */
[----:B------:R-:W-:-:S07]  /*3490*/  IMAD R15, R12, R89, RZ ;  /* 0x000000590c0f7224 */ /* 0x000fce00078e02ff */
.L_x_102:
[----:B------:R-:W-:Y:S05]  /*34a0*/  BSYNC B1 ;  /* 0x0000000000017941 */ /* 0x000fea0003800000 */
.L_x_101:
[----:B---3--:R-:W-:Y:S01]  /*34b0*/  @!P5 IMAD R13, R56, R88, R15 ;  /* 0x00000058380dd224 */ /* 0x008fe200078e020f */
[----:B------:R-:W-:Y:S04]  /*34c0*/  BSSY B1, `(.L_x_103) ;  /* 0x0000006000017945 */ /* 0x000fe80003800000 */
[----:B------:R3:W-:Y:S01]  /*34d0*/  @!P5 STG.E.U8 desc[UR36][R4.64+0x40], R13 ;  /* 0x0000400d0400d986 */ /* 0x0007e2000c101124 */
[----:B------:R-:W-:Y:S05]  /*34e0*/  @P2 BRA `(.L_x_104) ;  /* 0x00000000000c2947 */ /* 0x000fea0003800000 */
[----:B------:R-:W5:Y:S02]  /*34f0*/  LDG.E.U8 R90, desc[UR36][R8.64+0x41] ;  /* 0x00004124085a7981 */ /* 0x000f64000c1e1100 */
[----:B-----5:R-:W-:-:S05]  /*3500*/  PRMT R12, R90, 0x8880, RZ ;  /* 0x000088805a0c7816 */ /* 0x020fca00000000ff */
[----:B------:R-:W-:-:S07]  /*3510*/  IMAD R15, R12, R89, RZ ;  /* 0x000000590c0f7224 */ /* 0x000fce00078e02ff */
.L_x_104:
[----:B------:R-:W-:Y:S05]  /*3520*/  BSYNC B1 ;  /* 0x0000000000017941 */ /* 0x000fea0003800000 */
.L_x_103:
        /* <DEDUP_REMOVED lines=11> */
.L_x_106:
[----:B------:R-:W-:Y:S05]  /*35e0*/  BSYNC B1 ;  /* 0x0000000000017941 */ /* 0x000fea0003800000 */
.L_x_105:
[----:B---3--:R-:W-:Y:S01]  /*35f0*/  @!P4 IMAD R13, R58, R88, R15 ;  /* 0x000000583a0dc224 */ /* 0x008fe200078e020f */
[----:B------:R-:W-:Y:S04]  /*3600*/  BSSY B1, `(.L_x_107) ;  /* 0x0000006000017945 */ /* 0x000fe80003800000 */
[----:B------:R3:W-:Y:S01]  /*3610*/  @!P4 STG.E.U8 desc[UR36][R6.64+0x40], R13 ;  /* 0x0000400d0600c986 */ /* 0x0007e2000c101124 */
[----:B------:R-:W-:Y:S05]  /*3620*/  @P3 BRA `(.L_x_108) ;  /* 0x00000000000c3947 */ /* 0x000fea0003800000 */
[----:B------:R-:W5:Y:S02]  /*3630*/  LDG.E.U8 R90, desc[UR36][R10.64+0x41] ;  /* 0x000041240a5a7981 */ /* 0x000f64000c1e1100 */
[----:B-----5:R-:W-:-:S05]  /*3640*/  PRMT R12, R90, 0x8880, RZ ;  /* 0x000088805a0c7816 */ /* 0x020fca00000000ff */
[----:B------:R-:W-:-:S07]  /*3650*/  IMAD R15, R12, R89, RZ ;  /* 0x000000590c0f7224 */ /* 0x000fce00078e02ff */
.L_x_108:
[----:B------:R-:W-:Y:S05]  /*3660*/  BSYNC B1 ;  /* 0x0000000000017941 */ /* 0x000fea0003800000 */
.L_x_107:
[----:B------:R-:W-:Y:S01]  /*3670*/  @!P3 IMAD R59, R59, R88, R15 ;  /* 0x000000583b3bb224 */ /* 0x000fe200078e020f */
[----:B------:R-:W-:Y:S04]  /*3680*/  BSSY B1, `(.L_x_109) ;  /* 0x0000006000017945 */ /* 0x000fe80003800000 */
[----:B------:R0:W-:Y:S01]  /*3690*/  @!P3 STG.E.U8 desc[UR36][R6.64+0x41], R59 ;  /* 0x0000413b0600b986 */ /* 0x0001e2000c101124 */
[----:B------:R-:W-:Y:S05]  /*36a0*/  @P5 BRA `(.L_x_110) ;  /* 0x00000000000c5947 */ /* 0x000fea0003800000 */
[----:B------:R-:W5:Y:S02]  /*36b0*/  LDG.E.U8 R90, desc[UR36][R8.64+0x48] ;  /* 0x00004824085a7981 */ /* 0x000f64000c1e1100 */
[----:B-----5:R-:W-:-:S05]  /*36c0*/  PRMT R12, R90, 0x8880, RZ ;  /* 0x000088805a0c7816 */ /* 0x020fca00000000ff */
[----:B------:R-:W-:-:S07]  /*36d0*/  IMAD R15, R12, R89, RZ ;  /* 0x000000590c0f7224 */ /* 0x000fce00078e02ff */
.L_x_110:
[----:B------:R-:W-:Y:S05]  /*36e0*/  BSYNC B1 ;  /* 0x0000000000017941 */ /* 0x000fea0003800000 */
.L_x_109:
[----:B---3--:R-:W-:Y:S01]  /*36f0*/  @!P5 IMAD R13, R60, R88, R15 ;  /* 0x000000583c0dd224 */ /* 0x008fe200078e020f */
[----:B------:R-:W-:Y:S04]  /*3700*/  BSSY B1, `(.L_x_111) ;  /* 0x0000006000017945 */ /* 0x000fe80003800000 */
[----:B------:R3:W-:Y:S01]  /*3710*/  @!P5 STG.E.U8 desc[UR36][R4.64+0x48], R13 ;  /* 0x0000480d0400d986 */ /* 0x0007e2000c101124 */
[----:B------:R-:W-:Y:S05]  /*3720*/  @P2 BRA `(.L_x_112) ;  /* 0x00000000000c2947 */ /* 0x000fea0003800000 */
[----:B------:R-:W5:Y:S02]  /*3730*/  LDG.E.U8 R90, desc[UR36][R8.64+0x49] ;  /* 0x00004924085a7981 */ /* 0x000f64000c1e1100 */
[----:B-----5:R-:W-:-:S05]  /*3740*/  PRMT R12, R90, 0x8880, RZ ;  /* 0x000088805a0c7816 */ /* 0x020fca00000000ff */
[----:B------:R-:W-:-:S07]  /*3750*/  IMAD R15, R12, R89, RZ ;  /* 0x000000590c0f7224 */ /* 0x000fce00078e02ff */
.L_x_112:
[----:B------:R-:W-:Y:S05]  /*3760*/  BSYNC B1 ;  /* 0x0000000000017941 */ /* 0x000fea0003800000 */
.L_x_111:
        /* <DEDUP_REMOVED lines=11> */
.L_x_114:
[----:B------:R-:W-:Y:S05]  /*3820*/  BSYNC B1 ;  /* 0x0000000000017941 */ /* 0x000fea0003800000 */
.L_x_113:
[----:B---3--:R-:W-:Y:S01]  /*3830*/  @!P4 IMAD R13, R62, R88, R15 ;  /* 0x000000583e0dc224 */ /* 0x008fe200078e020f */
[----:B------:R-:W-:Y:S04]  /*3840*/  BSSY B1, `(.L_x_115) ;  /* 0x0000006000017945 */ /* 0x000fe80003800000 */
[----:B------:R3:W-:Y:S01]  /*3850*/  @!P4 STG.E.U8 desc[UR36][R6.64+0x48], R13 ;  /* 0x0000480d0600c986 */ /* 0x0007e2000c101124 */
[----:B------:R-:W-:Y:S05]  /*3860*/  @P3 BRA `(.L_x_116) ;  /* 0x00000000000c3947 */ /* 0x000fea0003800000 */
[----:B------:R-:W5:Y:S02]  /*3870*/  LDG.E.U8 R90, desc[UR36][R10.64+0x49] ;  /* 0x000049240a5a7981 */ /* 0x000f64000c1e1100 */
[----:B-----5:R-:W-:-:S05]  /*3880*/  PRMT R12, R90, 0x8880, RZ ;  /* 0x000088805a0c7816 */ /* 0x020fca00000000ff */
[----:B------:R-:W-:-:S07]  /*3890*/  IMAD R15, R12, R89, RZ ;  /* 0x000000590c0f7224 */ /* 0x000fce00078e02ff */
.L_x_116:
[----:B------:R-:W-:Y:S05]  /*38a0*/  BSYNC B1 ;  /* 0x0000000000017941 */ /* 0x000fea0003800000 */
.L_x_115:
[----:B------:R-:W-:Y:S01]  /*38b0*/  @!P3 IMAD R63, R63, R88, R15 ;  /* 0x000000583f3fb224 */ /* 0x000fe200078e020f */
[----:B------:R-:W-:Y:S04]  /*38c0*/  BSSY B1, `(.L_x_117) ;  /* 0x0000006000017945 */ /* 0x000fe80003800000 */
[----:B------:R0:W-:Y:S01]  /*38d0*/  @!P3 STG.E.U8 desc[UR36][R6.64+0x49], R63 ;  /* 0x0000493f0600b986 */ /* 0x0001e2000c101124 */
[----:B------:R-:W-:Y:S05]  /*38e0*/  @P5 BRA `(.L_x_118) ;  /* 0x00000000000c5947 */ /* 0x000fea0003800000 */
[----:B------:R-:W5:Y:S02]  /*38f0*/  LDG.E.U8 R90, desc[UR36][R8.64+0x50] ;  /* 0x00005024085a7981 */ /* 0x000f64000c1e1100 */
[----:B-----5:R-:W-:-:S05]  /*3900*/  PRMT R12, R90, 0x8880, RZ ;  /* 0x000088805a0c7816 */ /* 0x020fca00000000ff */
[----:B------:R-:W-:-:S07]  /*3910*/  IMAD R15, R12, R89, RZ ;  /* 0x000000590c0f7224 */ /* 0x000fce00078e02ff */
.L_x_118:
[----:B------:R-:W-:Y:S05]  /*3920*/  BSYNC B1 ;  /* 0x0000000000017941 */ /* 0x000fea0003800000 */
.L_x_117:
[----:B---3--:R-:W-:Y:S01]  /*3930*/  @!P5 IMAD R13, R64, R88, R15 ;  /* 0x00000058400dd224 */ /* 0x008fe200078e020f */
[----:B------:R-:W-:Y:S04]  /*3940*/  BSSY B1, `(.L_x_119) ;  /* 0x0000006000017945 */ /* 0x000fe80003800000 */
[----:B------:R3:W-:Y:S01]  /*3950*/  @!P5 STG.E.U8 desc[UR36][R4.64+0x50], R13 ;  /* 0x0000500d0400d986 */ /* 0x0007e2000c101124 */
[----:B------:R-:W-:Y:S05]  /*3960*/  @P2 BRA `(.L_x_120) ;  /* 0x00000000000c2947 */ /* 0x000fea0003800000 */
[----:B------:R-:W5:Y:S02]  /*3970*/  LDG.E.U8 R90, desc[UR36][R8.64+0x51] ;  /* 0x00005124085a7981 */ /* 0x000f64000c1e1100 */
[----:B-----5:R-:W-:-:S05]  /*3980*/  PRMT R12, R90, 0x8880, RZ ;  /* 0x000088805a0c7816 */ /* 0x020fca00000000ff */
[----:B------:R-:W-:-:S07]  /*3990*/  IMAD R15, R12, R89, RZ ;  /* 0x000000590c0f7224 */ /* 0x000fce00078e02ff */
.L_x_120:
[----:B------:R-:W-:Y:S05]  /*39a0*/  BSYNC B1 ;  /* 0x0000000000017941 */ /* 0x000fea0003800000 */
.L_x_119:
        /* <DEDUP_REMOVED lines=11> */
.L_x_122:
[----:B------:R-:W-:Y:S05]  /*3a60*/  BSYNC B1 ;  /* 0x0000000000017941 */ /* 0x000fea0003800000 */
.L_x_121:
[----:B---3--:R-:W-:Y:S01]  /*3a70*/  @!P4 IMAD R13, R66, R88, R15 ;  /* 0x00000058420dc224 */ /* 0x008fe200078e020f */
[----:B------:R-:W-:Y:S04]  /*3a80*/  BSSY B1, `(.L_x_123) ;  /* 0x0000006000017945 */ /* 0x000fe80003800000 */
[----:B------:R3:W-:Y:S01]  /*3a90*/  @!P4 STG.E.U8 desc[UR36][R6.64+0x50], R13 ;  /* 0x0000500d0600c986 */ /* 0x0007e2000c101124 */
[----:B------:R-:W-:Y:S05]  /*3aa0*/  @P3 BRA `(.L_x_124) ;  /* 0x00000000000c3947 */ /* 0x000fea0003800000 */
[----:B------:R-:W5:Y:S02]  /*3ab0*/  LDG.E.U8 R90, desc[UR36][R10.64+0x51] ;  /* 0x000051240a5a7981 */ /* 0x000f64000c1e1100 */
[----:B-----5:R-:W-:-:S05]  /*3ac0*/  PRMT R12, R90, 0x8880, RZ ;  /* 0x000088805a0c7816 */ /* 0x020fca00000000ff */
[----:B------:R-:W-:-:S07]  /*3ad0*/  IMAD R15, R12, R89, RZ ;  /* 0x000000590c0f7224 */ /* 0x000fce00078e02ff */
.L_x_124:
[----:B------:R-:W-:Y:S05]  /*3ae0*/  BSYNC B1 ;  /* 0x0000000000017941 */ /* 0x000fea0003800000 */
.L_x_123:
[----:B------:R-:W-:Y:S01]  /*3af0*/  @!P3 IMAD R67, R67, R88, R15 ;  /* 0x000000584343b224 */ /* 0x000fe200078e020f */
[----:B------:R-:W-:Y:S04]  /*3b00*/  BSSY B1, `(.L_x_125) ;  /* 0x0000006000017945 */ /* 0x000fe80003800000 */
[----:B------:R0:W-:Y:S01]  /*3b10*/  @!P3 STG.E.U8 desc[UR36][R6.64+0x51], R67 ;  /* 0x000051430600b986 */ /* 0x0001e2000c101124 */
[----:B------:R-:W-:Y:S05]  /*3b20*/  @P5 BRA `(.L_x_126) ;  /* 0x00000000000c5947 */ /* 0x000fea0003800000 */
[----:B------:R-:W5:Y:S02]  /*3b30*/  LDG.E.U8 R90, desc[UR36][R8.64+0x58] ;  /* 0x00005824085a7981 */ /* 0x000f64000c1e1100 */
[----:B-----5:R-:W-:-:S05]  /*3b40*/  PRMT R12, R90, 0x8880, RZ ;  /* 0x000088805a0c7816 */ /* 0x020fca00000000ff */
[----:B------:R-:W-:-:S07]  /*3b50*/  IMAD R15, R12, R89, RZ ;  /* 0x000000590c0f7224 */ /* 0x000fce00078e02ff */
.L_x_126:
[----:B------:R-:W-:Y:S05]  /*3b60*/  BSYNC B1 ;  /* 0x0000000000017941 */ /* 0x000fea0003800000 */
.L_x_125:
[----:B---3--:R-:W-:Y:S01]  /*3b70*/  @!P5 IMAD R13, R68, R88, R15 ;  /* 0x00000058440dd224 */ /* 0x008fe200078e020f */
[----:B------:R-:W-:Y:S04]  /*3b80*/  BSSY B1, `(.L_x_127) ;  /* 0x0000006000017945 */ /* 0x000fe80003800000 */
[----:B------:R3:W-:Y:S01]  /*3b90*/  @!P5 STG.E.U8 desc[UR36][R4.64+0x58], R13 ;  /* 0x0000580d0400d986 */ /* 0x0007e2000c101124 */
[----:B------:R-:W-:Y:S05]  /*3ba0*/  @P2 BRA `(.L_x_128) ;  /* 0x00000000000c2947 */ /* 0x000fea0003800000 */
[----:B------:R-:W5:Y:S02]  /*3bb0*/  LDG.E.U8 R90, desc[UR36][R8.64+0x59] ;  /* 0x00005924085a7981 */ /* 0x000f64000c1e1100 */
[----:B-----5:R-:W-:-:S05]  /*3bc0*/  PRMT R12, R90, 0x8880, RZ ;  /* 0x000088805a0c7816 */ /* 0x020fca00000000ff */
[----:B------:R-:W-:-:S07]  /*3bd0*/  IMAD R15, R12, R89, RZ ;  /* 0x000000590c0f7224 */ /* 0x000fce00078e02ff */
.L_x_128:
[----:B------:R-:W-:Y:S05]  /*3be0*/  BSYNC B1 ;  /* 0x0000000000017941 */ /* 0x000fea0003800000 */
.L_x_127:
        /* <DEDUP_REMOVED lines=11> */
.L_x_130:
[----:B------:R-:W-:Y:S05]  /*3ca0*/  BSYNC B1 ;  /* 0x0000000000017941 */ /* 0x000fea0003800000 */
.L_x_129:
[----:B---3--:R-:W-:Y:S01]  /*3cb0*/  @!P4 IMAD R13, R70, R88, R15 ;  /* 0x00000058460dc224 */ /* 0x008fe200078e020f */
[----:B------:R-:W-:Y:S04]  /*3cc0*/  BSSY B1, `(.L_x_131) ;  /* 0x0000006000017945 */ /* 0x000fe80003800000 */
[----:B------:R3:W-:Y:S01]  /*3cd0*/  @!P4 STG.E.U8 desc[UR36][R6.64+0x58], R13 ;  /* 0x0000580d0600c986 */ /* 0x0007e2000c101124 */
[----:B------:R-:W-:Y:S05]  /*3ce0*/  @P3 BRA `(.L_x_132) ;  /* 0x00000000000c3947 */ /* 0x000fea0003800000 */
[----:B------:R-:W5:Y:S02]  /*3cf0*/  LDG.E.U8 R90, desc[UR36][R10.64+0x59] ;  /* 0x000059240a5a7981 */ /* 0x000f64000c1e1100 */
[----:B-----5:R-:W-:-:S05]  /*3d00*/  PRMT R12, R90, 0x8880, RZ ;  /* 0x000088805a0c7816 */ /* 0x020fca00000000ff */
[----:B------:R-:W-:-:S07]  /*3d10*/  IMAD R15, R12, R89, RZ ;  /* 0x000000590c0f7224 */ /* 0x000fce00078e02ff */
.L_x_132:
[----:B------:R-:W-:Y:S05]  /*3d20*/  BSYNC B1 ;  /* 0x0000000000017941 */ /* 0x000fea0003800000 */
.L_x_131:
[----:B------:R-:W-:Y:S01]  /*3d30*/  @!P3 IMAD R71, R71, R88, R15 ;  /* 0x000000584747b224 */ /* 0x000fe200078e020f */
[----:B------:R-:W-:Y:S04]  /*3d40*/  BSSY B1, `(.L_x_133) ;  /* 0x0000006000017945 */ /* 0x000fe80003800000 */
[----:B------:R0:W-:Y:S01]  /*3d50*/  @!P3 STG.E.U8 desc[UR36][R6.64+0x59], R71 ;  /* 0x000059470600b986 */ /* 0x0001e2000c101124 */
[----:B------:R-:W-:Y:S05]  /*3d60*/  @P5 BRA `(.L_x_134) ;  /* 0x00000000000c5947 */ /* 0x000fea0003800000 */
[----:B------:R-:W5:Y:S02]  /*3d70*/  LDG.E.U8 R90, desc[UR36][R8.64+0x60] ;  /* 0x00006024085a7981 */ /* 0x000f64000c1e1100 */
[----:B-----5:R-:W-:-:S05]  /*3d80*/  PRMT R12, R90, 0x8880, RZ ;  /* 0x000088805a0c7816 */ /* 0x020fca00000000ff */
[----:B------:R-:W-:-:S07]  /*3d90*/  IMAD R15, R12, R89, RZ ;  /* 0x000000590c0f7224 */ /* 0x000fce00078e02ff */
.L_x_134:
[----:B------:R-:W-:Y:S05]  /*3da0*/  BSYNC B1 ;  /* 0x0000000000017941 */ /* 0x000fea0003800000 */
.L_x_133:
[----:B---3--:R-:W-:Y:S01]  /*3db0*/  @!P5 IMAD R13, R72, R88, R15 ;  /* 0x00000058480dd224 */ /* 0x008fe200078e020f */
[----:B------:R-:W-:Y:S04]  /*3dc0*/  BSSY B1, `(.L_x_135) ;  /* 0x0000006000017945 */ /* 0x000fe80003800000 */
[----:B------:R3:W-:Y:S01]  /*3dd0*/  @!P5 STG.E.U8 desc[UR36][R4.64+0x60], R13 ;  /* 0x0000600d0400d986 */ /* 0x0007e2000c101124 */
[----:B------:R-:W-:Y:S05]  /*3de0*/  @P2 BRA `(.L_x_136) ;  /* 0x00000000000c2947 */ /* 0x000fea0003800000 */
[----:B------:R-:W5:Y:S02]  /*3df0*/  LDG.E.U8 R90, desc[UR36][R8.64+0x61] ;  /* 0x00006124085a7981 */ /* 0x000f64000c1e1100 */
[----:B-----5:R-:W-:-:S05]  /*3e00*/  PRMT R12, R90, 0x8880, RZ ;  /* 0x000088805a0c7816 */ /* 0x020fca00000000ff */
[----:B------:R-:W-:-:S07]  /*3e10*/  IMAD R15, R12, R89, RZ ;  /* 0x000000590c0f7224 */ /* 0x000fce00078e02ff */
.L_x_136:
[----:B------:R-:W-:Y:S05]  /*3e20*/  BSYNC B1 ;  /* 0x0000000000017941 */ /* 0x000fea0003800000 */
.L_x_135:
        /* <DEDUP_REMOVED lines=11> */
.L_x_138:
[----:B------:R-:W-:Y:S05]  /*3ee0*/  BSYNC B1 ;  /* 0x0000000000017941 */ /* 0x000fea0003800000 */
.L_x_137:
[----:B---3--:R-:W-:Y:S01]  /*3ef0*/  @!P4 IMAD R13, R74, R88, R15 ;  /* 0x000000584a0dc224 */ /* 0x008fe200078e020f */
[----:B------:R-:W-:Y:S04]  /*3f00*/  BSSY B1, `(.L_x_139) ;  /* 0x0000006000017945 */ /* 0x000fe80003800000 */
[----:B------:R3:W-:Y:S01]  /*3f10*/  @!P4 STG.E.U8 desc[UR36][R6.64+0x60], R13 ;  /* 0x0000600d0600c986 */ /* 0x0007e2000c101124 */
[----:B------:R-:W-:Y:S05]  /*3f20*/  @P3 BRA `(.L_x_140) ;  /* 0x00000000000c3947 */ /* 0x000fea0003800000 */
[----:B------:R-:W5:Y:S02]  /*3f30*/  LDG.E.U8 R90, desc[UR36][R10.64+0x61] ;  /* 0x000061240a5a7981 */ /* 0x000f64000c1e1100 */
[----:B-----5:R-:W-:-:S05]  /*3f40*/  PRMT R12, R90, 0x8880, RZ ;  /* 0x000088805a0c7816 */ /* 0x020fca00000000ff */
[----:B------:R-:W-:-:S07]  /*3f50*/  IMAD R15, R12, R89, RZ ;  /* 0x000000590c0f7224 */ /* 0x000fce00078e02ff */
.L_x_140:
[----:B------:R-:W-:Y:S05]  /*3f60*/  BSYNC B1 ;  /* 0x0000000000017941 */ /* 0x000fea0003800000 */
.L_x_139:
[----:B------:R-:W-:Y:S01]  /*3f70*/  @!P3 IMAD R75, R75, R88, R15 ;  /* 0x000000584b4bb224 */ /* 0x000fe200078e020f */
[----:B------:R-:W-:Y:S04]  /*3f80*/  BSSY B1, `(.L_x_141) ;  /* 0x0000006000017945 */ /* 0x000fe80003800000 */
[----:B------:R0:W-:Y:S01]  /*3f90*/  @!P3 STG.E.U8 desc[UR36][R6.64+0x61], R75 ;  /* 0x0000614b0600b986 */ /* 0x0001e2000c101124 */
[----:B------:R-:W-:Y:S05]  /*3fa0*/  @P5 BRA `(.L_x_142) ;  /* 0x00000000000c5947 */ /* 0x000fea0003800000 */
[----:B------:R-:W5:Y:S02]  /*3fb0*/  LDG.E.U8 R90, desc[UR36][R8.64+0x68] ;  /* 0x00006824085a7981 */ /* 0x000f64000c1e1100 */
[----:B-----5:R-:W-:-:S05]  /*3fc0*/  PRMT R12, R90, 0x8880, RZ ;  /* 0x000088805a0c7816 */ /* 0x020fca00000000ff */
[----:B------:R-:W-:-:S07]  /*3fd0*/  IMAD R15, R12, R89, RZ ;  /* 0x000000590c0f7224 */ /* 0x000fce00078e02ff */
.L_x_142:
[----:B------:R-:W-:Y:S05]  /*3fe0*/  BSYNC B1 ;  /* 0x0000000000017941 */ /* 0x000fea0003800000 */
.L_x_141:
[----:B---3--:R-:W-:Y:S01]  /*3ff0*/  @!P5 IMAD R13, R76, R88, R15 ;  /* 0x000000584c0dd224 */ /* 0x008fe200078e020f */
[----:B------:R-:W-:Y:S04]  /*4000*/  BSSY B1, `(.L_x_143) ;  /* 0x0000006000017945 */ /* 0x000fe80003800000 */
[----:B------:R3:W-:Y:S01]  /*4010*/  @!P5 STG.E.U8 desc[UR36][R4.64+0x68], R13 ;  /* 0x0000680d0400d986 */ /* 0x0007e2000c101124 */
[----:B------:R-:W-:Y:S05]  /*4020*/  @P2 BRA `(.L_x_144) ;  /* 0x00000000000c2947 */ /* 0x000fea0003800000 */
[----:B------:R-:W5:Y:S02]  /*4030*/  LDG.E.U8 R90, desc[UR36][R8.64+0x69] ;  /* 0x00006924085a7981 */ /* 0x000f64000c1e1100 */
[----:B-----5:R-:W-:-:S05]  /*4040*/  PRMT R12, R90, 0x8880, RZ ;  /* 0x000088805a0c7816 */ /* 0x020fca00000000ff */
[----:B------:R-:W-:-:S07]  /*4050*/  IMAD R15, R12, R89, RZ ;  /* 0x000000590c0f7224 */ /* 0x000fce00078e02ff */
.L_x_144:
[----:B------:R-:W-:Y:S05]  /*4060*/  BSYNC B1 ;  /* 0x0000000000017941 */ /* 0x000fea0003800000 */
.L_x_143:
        /* <DEDUP_REMOVED lines=11> */
.L_x_146:
[----:B------:R-:W-:Y:S05]  /*4120*/  BSYNC B1 ;  /* 0x0000000000017941 */ /* 0x000fea0003800000 */
.L_x_145:
[----:B---3--:R-:W-:Y:S01]  /*4130*/  @!P4 IMAD R13, R78, R88, R15 ;  /* 0x000000584e0dc224 */ /* 0x008fe200078e020f */
[----:B------:R-:W-:Y:S04]  /*4140*/  BSSY B1, `(.L_x_147) ;  /* 0x0000006000017945 */ /* 0x000fe80003800000 */
[----:B------:R3:W-:Y:S01]  /*4150*/  @!P4 STG.E.U8 desc[UR36][R6.64+0x68], R13 ;  /* 0x0000680d0600c986 */ /* 0x0007e2000c101124 */
[----:B------:R-:W-:Y:S05]  /*4160*/  @P3 BRA `(.L_x_148) ;  /* 0x00000000000c3947 */ /* 0x000fea0003800000 */
[----:B------:R-:W5:Y:S02]  /*4170*/  LDG.E.U8 R90, desc[UR36][R10.64+0x69] ;  /* 0x000069240a5a7981 */ /* 0x000f64000c1e1100 */
[----:B-----5:R-:W-:-:S05]  /*4180*/  PRMT R12, R90, 0x8880, RZ ;  /* 0x000088805a0c7816 */ /* 0x020fca00000000ff */
[----:B------:R-:W-:-:S07]  /*4190*/  IMAD R15, R12, R89, RZ ;  /* 0x000000590c0f7224 */ /* 0x000fce00078e02ff */
.L_x_148:
[----:B------:R-:W-:Y:S05]  /*41a0*/  BSYNC B1 ;  /* 0x0000000000017941 */ /* 0x000fea0003800000 */
.L_x_147:
[----:B------:R-:W-:Y:S01]  /*41b0*/  @!P3 IMAD R79, R79, R88, R15 ;  /* 0x000000584f4fb224 */ /* 0x000fe200078e020f */
[----:B------:R-:W-:Y:S04]  /*41c0*/  BSSY B1, `(.L_x_149) ;  /* 0x0000006000017945 */ /* 0x000fe80003800000 */
[----:B------:R0:W-:Y:S01]  /*41d0*/  @!P3 STG.E.U8 desc[UR36][R6.64+0x69], R79 ;  /* 0x0000694f0600b986 */ /* 0x0001e2000c101124 */
[----:B------:R-:W-:Y:S05]  /*41e0*/  @P5 BRA `(.L_x_150) ;  /* 0x00000000000c5947 */ /* 0x000fea0003800000 */
[----:B------:R-:W5:Y:S02]  /*41f0*/  LDG.E.U8 R90, desc[UR36][R8.64+0x70] ;  /* 0x00007024085a7981 */ /* 0x000f64000c1e1100 */
[----:B-----5:R-:W-:-:S05]  /*4200*/  PRMT R12, R90, 0x8880, RZ ;  /* 0x000088805a0c7816 */ /* 0x020fca00000000ff */
[----:B------:R-:W-:-:S07]  /*4210*/  IMAD R15, R12, R89, RZ ;  /* 0x000000590c0f7224 */ /* 0x000fce00078e02ff */
.L_x_150:
[----:B------:R-:W-:Y:S05]  /*4220*/  BSYNC B1 ;  /* 0x0000000000017941 */ /* 0x000fea0003800000 */
.L_x_149:
[----:B---3--:R-:W-:Y:S01]  /*4230*/  @!P5 IMAD R13, R80, R88, R15 ;  /* 0x00000058500dd224 */ /* 0x008fe200078e020f */
[----:B------:R-:W-:Y:S04]  /*4240*/  BSSY B1, `(.L_x_151) ;  /* 0x0000006000017945 */ /* 0x000fe80003800000 */
[----:B------:R3:W-:Y:S01]  /*4250*/  @!P5 STG.E.U8 desc[UR36][R4.64+0x70], R13 ;  /* 0x0000700d0400d986 */ /* 0x0007e2000c101124 */
[----:B------:R-:W-:Y:S05]  /*4260*/  @P2 BRA `(.L_x_152) ;  /* 0x00000000000c2947 */ /* 0x000fea0003800000 */
[----:B------:R-:W5:Y:S02]  /*4270*/  LDG.E.U8 R90, desc[UR36][R8.64+0x71] ;  /* 0x00007124085a7981 */ /* 0x000f64000c1e1100 */
[----:B-----5:R-:W-:-:S05]  /*4280*/  PRMT R12, R90, 0x8880, RZ ;  /* 0x000088805a0c7816 */ /* 0x020fca00000000ff */
[----:B------:R-:W-:-:S07]  /*4290*/  IMAD R15, R12, R89, RZ ;  /* 0x000000590c0f7224 */ /* 0x000fce00078e02ff */
.L_x_152:
[----:B------:R-:W-:Y:S05]  /*42a0*/  BSYNC B1 ;  /* 0x0000000000017941 */ /* 0x000fea0003800000 */
.L_x_151:
[----:B------:R-:W-:Y:S01]  /*42b0*/  ISETP.LT.OR P4, PT, R3, 0x71, !P0 ;  /* 0x000000710300780c */ /* 0x000fe20004781670 */
[----:B------:R-:W-:Y:S01]  /*42c0*/  @!P2 IMAD R81, R81, R88, R15 ;  /* 0x000000585151a224 */ /* 0x000fe200078e020f */
[----:B------:R-:W-:Y:S01]  /*42d0*/  BSSY B1, `(.L_x_153) ;  /* 0x000000a000017945 */ /* 0x000fe20003800000 */
[C---:B------:R-:W-:Y:S02]  /*42e0*/  ISETP.LT.OR P3, PT, R3.reuse, 0x72, !P0 ;  /* 0x000000720300780c */ /* 0x040fe40004761670 */
[C---:B------:R-:W-:Y:S01]  /*42f0*/  ISETP.LT.OR P5, PT, R3.reuse, 0x79, !P0 ;  /* 0x000000790300780c */ /* 0x040fe200047a1670 */
[----:B------:R0:W-:Y:S01]  /*4300*/  @!P2 STG.E.U8 desc[UR36][R4.64+0x71], R81 ;  /* 0x000071510400a986 */ /* 0x0001e2000c101124 */
[C---:B------:R-:W-:Y:S02]  /*4310*/  ISETP.LT.OR P2, PT, R3.reuse, 0x79, !P1 ;  /* 0x000000790300780c */ /* 0x040fe40004f41670 */
[----:B------:R-:W-:-:S04]  /*4320*/  ISETP.LT.OR P1, PT, R3, 0x7a, !P1 ;  /* 0x0000007a0300780c */ /* 0x000fc80004f21670 */
[----:B------:R-:W-:Y:S09]  /*4330*/  @P4 BRA `(.L_x_154) ;  /* 0x00000000000c4947 */ /* 0x000ff20003800000 */
[----:B------:R-:W5:Y:S02]  /*4340*/  LDG.E.U8 R90, desc[UR36][R10.64+0x70] ;  /* 0x000070240a5a7981 */ /* 0x000f64000c1e1100 */
[----:B-----5:R-:W-:-:S05]  /*4350*/  PRMT R12, R90, 0x8880, RZ ;  /* 0x000088805a0c7816 */ /* 0x020fca00000000ff */
[----:B------:R-:W-:-:S07]  /*4360*/  IMAD R15, R12, R89, RZ ;  /* 0x000000590c0f7224 */ /* 0x000fce00078e02ff */
.L_x_154:
[----:B------:R-:W-:Y:S05]  /*4370*/  BSYNC B1 ;  /* 0x0000000000017941 */ /* 0x000fea0003800000 */
.L_x_153:
[----:B---3--:R-:W-:Y:S01]  /*4380*/  @!P4 IMAD R13, R82, R88, R15 ;  /* 0x00000058520dc224 */ /* 0x008fe200078e020f */
[----:B------:R-:W-:Y:S04]  /*4390*/  BSSY B1, `(.L_x_155) ;  /* 0x0000006000017945 */ /* 0x000fe80003800000 */
[----:B------:R3:W-:Y:S01]  /*43a0*/  @!P4 STG.E.U8 desc[UR36][R6.64+0x70], R13 ;  /* 0x0000700d0600c986 */ /* 0x0007e2000c101124 */
[----:B------:R-:W-:Y:S05]  /*43b0*/  @P3 BRA `(.L_x_156) ;  /* 0x00000000000c3947 */ /* 0x000fea0003800000 */
[----:B------:R-:W5:Y:S02]  /*43c0*/  LDG.E.U8 R90, desc[UR36][R10.64+0x71] ;  /* 0x000071240a5a7981 */ /* 0x000f64000c1e1100 */
[----:B-----5:R-:W-:-:S05]  /*43d0*/  PRMT R12, R90, 0x8880, RZ ;  /* 0x000088805a0c7816 */ /* 0x020fca00000000ff */
[----:B------:R-:W-:-:S07]  /*43e0*/  IMAD R15, R12, R89, RZ ;  /* 0x000000590c0f7224 */ /* 0x000fce00078e02ff */
.L_x_156:
[----:B------:R-:W-:Y:S05]  /*43f0*/  BSYNC B1 ;  /* 0x0000000000017941 */ /* 0x000fea0003800000 */
.L_x_155:
[----:B------:R-:W-:Y:S01]  /*4400*/  @!P3 IMAD R83, R83, R88, R15 ;  /* 0x000000585353b224 */ /* 0x000fe200078e020f */
[----:B------:R-:W-:Y:S04]  /*4410*/  BSSY B1, `(.L_x_157) ;  /* 0x0000006000017945 */ /* 0x000fe80003800000 */
[----:B------:R0:W-:Y:S01]  /*4420*/  @!P3 STG.E.U8 desc[UR36][R6.64+0x71], R83 ;  /* 0x000071530600b986 */ /* 0x0001e2000c101124 */
[----:B------:R-:W-:Y:S05]  /*4430*/  @P2 BRA `(.L_x_158) ;  /* 0x00000000000c2947 */ /* 0x000fea0003800000 */
[----:B------:R-:W5:Y:S02]  /*4440*/  LDG.E.U8 R90, desc[UR36][R8.64+0x78] ;  /* 0x00007824085a7981 */ /* 0x000f64000c1e1100 */
[----:B-----5:R-:W-:-:S05]  /*4450*/  PRMT R12, R90, 0x8880, RZ ;  /* 0x000088805a0c7816 */ /* 0x020fca00000000ff */
[----:B------:R-:W-:-:S07]  /*4460*/  IMAD R15, R12, R89, RZ ;  /* 0x000000590c0f7224 */ /* 0x000fce00078e02ff */
.L_x_158:
[----:B------:R-:W-:Y:S05]  /*4470*/  BSYNC B1 ;  /* 0x0000000000017941 */ /* 0x000fea0003800000 */
.L_x_157:
[----:B---3--:R-:W-:Y:S01]  /*4480*/  @!P2 IMAD R13, R84, R88, R15 ;  /* 0x00000058540da224 */ /* 0x008fe200078e020f */
[----:B------:R-:W-:Y:S04]  /*4490*/  BSSY B1, `(.L_x_159) ;  /* 0x0000006000017945 */ /* 0x000fe80003800000 */
[----:B------:R3:W-:Y:S01]  /*44a0*/  @!P2 STG.E.U8 desc[UR36][R4.64+0x78], R13 ;  /* 0x0000780d0400a986 */ /* 0x0007e2000c101124 */
[----:B------:R-:W-:Y:S05]  /*44b0*/  @P1 BRA `(.L_x_160) ;  /* 0x00000000000c1947 */ /* 0x000fea0003800000 */
[----:B------:R-:W5:Y:S02]  /*44c0*/  LDG.E.U8 R90, desc[UR36][R8.64+0x79] ;  /* 0x00007924085a7981 */ /* 0x000f64000c1e1100 */
[----:B-----5:R-:W-:-:S05]  /*44d0*/  PRMT R12, R90, 0x8880, RZ ;  /* 0x000088805a0c7816 */ /* 0x020fca00000000ff */
[----:B------:R-:W-:-:S07]  /*44e0*/  IMAD R15, R12, R89, RZ ;  /* 0x000000590c0f7224 */ /* 0x000fce00078e02ff */
.L_x_160:
[----:B------:R-:W-:Y:S05]  /*44f0*/  BSYNC B1 ;  /* 0x0000000000017941 */ /* 0x000fea0003800000 */
.L_x_159:
[----:B------:R-:W-:Y:S01]  /*4500*/  @!P1 IMAD R85, R85, R88, R15 ;  /* 0x0000005855559224 */ /* 0x000fe200078e020f */
[----:B------:R-:W-:Y:S04]  /*4510*/  BSSY B1, `(.L_x_161) ;  /* 0x0000006000017945 */ /* 0x000fe80003800000 */
[----:B------:R0:W-:Y:S01]  /*4520*/  @!P1 STG.E.U8 desc[UR36][R4.64+0x79], R85 ;  /* 0x0000795504009986 */ /* 0x0001e2000c101124 */
[----:B------:R-:W-:Y:S05]  /*4530*/  @P5 BRA `(.L_x_162) ;  /* 0x00000000000c5947 */ /* 0x000fea0003800000 */
[----:B------:R-:W0:Y:S02]  /*4540*/  LDG.E.U8 R90, desc[UR36][R10.64+0x78] ;  /* 0x000078240a5a7981 */ /* 0x000e24000c1e1100 */
[----:B0123--:R-:W-:-:S05]  /*4550*/  PRMT R4, R90, 0x8880, RZ ;  /* 0x000088805a047816 */ /* 0x00ffca00000000ff */
[----:B------:R-:W-:-:S07]  /*4560*/  IMAD R15, R4, R89, RZ ;  /* 0x00000059040f7224 */ /* 0x000fce00078e02ff */
.L_x_162:
[----:B------:R-:W-:Y:S05]  /*4570*/  BSYNC B1 ;  /* 0x0000000000017941 */ /* 0x000fea0003800000 */
.L_x_161:
[----:B0123--:R-:W-:Y:S01]  /*4580*/  @!P5 IMAD R5, R86, R88, R15 ;  /* 0x000000585605d224 */ /* 0x00ffe200078e020f */
[----:B------:R-:W-:Y:S01]  /*4590*/  ISETP.LT.OR P0, PT, R3, 0x7a, !P0 ;  /* 0x0000007a0300780c */ /* 0x000fe20004701670 */
[----:B------:R-:W-:Y:S03]  /*45a0*/  BSSY B1, `(.L_x_163) ;  /* 0x0000006000017945 */ /* 0x000fe60003800000 */
[----:B------:R0:W-:Y:S09]  /*45b0*/  @!P5 STG.E.U8 desc[UR36][R6.64+0x78], R5 ;  /* 0x000078050600d986 */ /* 0x0001f2000c101124 */
[----:B------:R-:W-:Y:S05]  /*45c0*/  @P0 BRA `(.L_x_164) ;  /* 0x00000000000c0947 */ /* 0x000fea0003800000 */
[----:B------:R-:W2:Y:S02]  /*45d0*/  LDG.E.U8 R90, desc[UR36][R10.64+0x79] ;  /* 0x000079240a5a7981 */ /* 0x000ea4000c1e1100 */
[----:B--2---:R-:W-:-:S05]  /*45e0*/  PRMT R4, R90, 0x8880, RZ ;  /* 0x000088805a047816 */ /* 0x004fca00000000ff */
[----:B------:R-:W-:-:S07]  /*45f0*/  IMAD R15, R4, R89, RZ ;  /* 0x00000059040f7224 */ /* 0x000fce00078e02ff */
.L_x_164:
[----:B------:R-:W-:Y:S05]  /*4600*/  BSYNC B1 ;  /* 0x0000000000017941 */ /* 0x000fea0003800000 */
.L_x_163:
[----:B------:R-:W-:Y:S01]  /*4610*/  IMAD R15, R87, R88, R15 ;  /* 0x00000058570f7224 */ /* 0x000fe200078e020f */
[----:B------:R-:W-:Y:S06]  /*4620*/  @P0 BRA `(.L_x_165) ;  /* 0x0000000c00100947 */ /* 0x000fec0003800000 */
[----:B------:R1:W-:Y:S01]  /*4630*/  STG.E.U8 desc[UR36][R6.64+0x79], R15 ;  /* 0x0000790f06007986 */ /* 0x0003e2000c101124 */
[----:B------:R-:W-:Y:S05]  /*4640*/  BRA `(.L_x_165) ;  /* 0x0000000c00087947 */ /* 0x000fea0003800000 */
.L_x_36:
[C---:B------:R-:W-:Y:S02]  /*4650*/  ISETP.GE.AND P1, PT, R96.reuse, 0x1, PT ;  /* 0x000000016000780c */ /* 0x040fe40003f26270 */
[----:B------:R-:W-:Y:S02]  /*4660*/  ISETP.GE.AND P0, PT, R96, 0x9, PT ;  /* 0x000000096000780c */ /* 0x000fe40003f06270 */
[C---:B------:R-:W-:Y:S02]  /*4670*/  ISETP.LT.OR P4, PT, R3.reuse, 0x1, !P1 ;  /* 0x000000010300780c */ /* 0x040fe40004f81670 */
[C---:B------:R-:W-:Y:S02]  /*4680*/  ISETP.LT.OR P3, PT, R3.reuse, 0x2, !P1 ;  /* 0x000000020300780c */ /* 0x040fe40004f61670 */
[C---:B------:R-:W-:Y:S02]  /*4690*/  ISETP.LT.OR P2, PT, R3.reuse, 0x1, !P0 ;  /* 0x000000010300780c */ /* 0x040fe40004741670 */
[----:B------:R-:W-:-:S07]  /*46a0*/  ISETP.LT.OR P5, PT, R3, 0x2, !P0 ;  /* 0x000000020300780c */ /* 0x000fce00047a1670 */
[-C--:B------:R-:W-:Y:S02]  /*46b0*/  @!P4 IMAD R9, R24, R88.reuse, RZ ;  /* 0x000000581809c224 */ /* 0x080fe400078e02ff */
[-C--:B------:R-:W-:Y:S02]  /*46c0*/  @!P3 IMAD R25, R25, R88.reuse, RZ ;  /* 0x000000581919b224 */ /* 0x080fe400078e02ff */
[-C--:B------:R-:W-:Y:S01]  /*46d0*/  @!P2 IMAD R11, R26, R88.reuse, RZ ;  /* 0x000000581a0ba224 */ /* 0x080fe200078e02ff */
[----:B------:R0:W-:Y:S01]  /*46e0*/  @!P4 STG.E.U8 desc[UR36][R4.64], R9 ;  /* 0x000000090400c986 */ /* 0x0001e2000c101124 */
[----:B------:R-:W-:Y:S01]  /*46f0*/  ISETP.LT.OR P4, PT, R3, 0x9, !P1 ;  /* 0x000000090300780c */ /* 0x000fe20004f81670 */
[----:B------:R-:W-:Y:S02]  /*4700*/  @!P5 IMAD R27, R27, R88, RZ ;  /* 0x000000581b1bd224 */ /* 0x000fe400078e02ff */
[----:B------:R-:W-:Y:S01]  /*4710*/  @!P3 STG.E.U8 desc[UR36][R4.64+0x1], R25 ;  /* 0x000001190400b986 */ /* 0x000fe2000c101124 */
[----:B------:R-:W-:-:S03]  /*4720*/  ISETP.LT.OR P3, PT, R3, 0xa, !P1 ;  /* 0x0000000a0300780c */ /* 0x000fc60004f61670 */
[----:B------:R1:W-:Y:S01]  /*4730*/  @!P2 STG.E.U8 desc[UR36][R6.64], R11 ;  /* 0x0000000b0600a986 */ /* 0x0003e2000c101124 */
[----:B------:R-:W-:-:S03]  /*4740*/  ISETP.LT.OR P2, PT, R3, 0x9, !P0 ;  /* 0x000000090300780c */ /* 0x000fc60004741670 */
[----:B------:R-:W-:Y:S01]  /*4750*/  @!P5 STG.E.U8 desc[UR36][R6.64+0x1], R27 ;  /* 0x0000011b0600d986 */ /* 0x000fe2000c101124 */
[----:B------:R-:W-:Y:S01]  /*4760*/  ISETP.LT.OR P5, PT, R3, 0xa, !P0 ;  /* 0x0000000a0300780c */ /* 0x000fe200047a1670 */
[----:B------:R-:W-:-:S04]  /*4770*/  @!P4 IMAD R13, R28, R88, RZ ;  /* 0x000000581c0dc224 */ /* 0x000fc800078e02ff */
[-C--:B------:R-:W-:Y:S01]  /*4780*/  @!P3 IMAD R29, R29, R88.reuse, RZ ;  /* 0x000000581d1db224 */ /* 0x080fe200078e02ff */
[----:B------:R-:W-:Y:S01]  /*4790*/  @!P4 STG.E.U8 desc[UR36][R4.64+0x8], R13 ;  /* 0x0000080d0400c986 */ /* 0x000fe2000c101124 */
[C---:B------:R-:W-:Y:S02]  /*47a0*/  ISETP.LT.OR P4, PT, R3.reuse, 0x11, !P1 ;  /* 0x000000110300780c */ /* 0x040fe40004f81670 */
[-C--:B0-----:R-:W-:Y:S01]  /*47b0*/  @!P2 IMAD R9, R30, R88.reuse, RZ ;  /* 0x000000581e09a224 */ /* 0x081fe200078e02ff */
[----:B------:R-:W-:Y:S01]  /*47c0*/  @!P3 STG.E.U8 desc[UR36][R4.64+0x9], R29 ;  /* 0x0000091d0400b986 */ /* 0x000fe2000c101124 */
[----:B------:R-:W-:Y:S02]  /*47d0*/  ISETP.LT.OR P3, PT, R3, 0x12, !P1 ;  /* 0x000000120300780c */ /* 0x000fe40004f61670 */
[----:B------:R-:W-:Y:S01]  /*47e0*/  @!P5 IMAD R31, R31, R88, RZ ;  /* 0x000000581f1fd224 */ /* 0x000fe200078e02ff */
[----:B------:R0:W-:Y:S01]  /*47f0*/  @!P2 STG.E.U8 desc[UR36][R6.64+0x8], R9 ;  /* 0x000008090600a986 */ /* 0x0001e2000c101124 */
[----:B------:R-:W-:-:S03]  /*4800*/  ISETP.LT.OR P2, PT, R3, 0x11, !P0 ;  /* 0x000000110300780c */ /* 0x000fc60004741670 */
[----:B------:R-:W-:Y:S01]  /*4810*/  @!P5 STG.E.U8 desc[UR36][R6.64+0x9], R31 ;  /* 0x0000091f0600d986 */ /* 0x000fe2000c101124 */
[----:B------:R-:W-:Y:S01]  /*4820*/  ISETP.LT.OR P5, PT, R3, 0x12, !P0 ;  /* 0x000000120300780c */ /* 0x000fe200047a1670 */
[----:B-1----:R-:W-:-:S04]  /*4830*/  @!P4 IMAD R11, R32, R88, RZ ;  /* 0x00000058200bc224 */ /* 0x002fc800078e02ff */
        /* <DEDUP_REMOVED lines=109> */
[----:B------:R1:W-:Y:S01]  /*4f10*/  @!P4 STG.E.U8 desc[UR36][R4.64+0x58], R13 ;  /* 0x0000580d0400c986 */ /* 0x0003e2000c101124 */
        /* <DEDUP_REMOVED lines=13> */
[-C--:B-1----:R-:W-:Y:S01]  /*4ff0*/  @!P2 IMAD R13, R74, R88.reuse, RZ ;  /* 0x000000584a0da224 */ /* 0x082fe200078e02ff */
[----:B------:R-:W-:Y:S01]  /*5000*/  @!P3 STG.E.U8 desc[UR36][R4.64+0x61], R73 ;  /* 0x000061490400b986 */ /* 0x000fe2000c101124 */
[----:B------:R-:W-:Y:S02]  /*5010*/  ISETP.LT.OR P3, PT, R3, 0x6a, !P1 ;  /* 0x0000006a0300780c */ /* 0x000fe40004f61670 */
[----:B------:R-:W-:Y:S01]  /*5020*/  @!P5 IMAD R75, R75, R88, RZ ;  /* 0x000000584b4bd224 */ /* 0x000fe200078e02ff */
[----:B------:R1:W-:Y:S01]  /*5030*/  @!P2 STG.E.U8 desc[UR36][R6.64+0x60], R13 ;  /* 0x0000600d0600a986 */ /* 0x0003e2000c101124 */
[----:B------:R-:W-:-:S03]  /*5040*/  ISETP.LT.OR P2, PT, R3, 0x69, !P0 ;  /* 0x000000690300780c */ /* 0x000fc60004741670 */
[----:B------:R-:W-:Y:S01]  /*5050*/  @!P5 STG.E.U8 desc[UR36][R6.64+0x61], R75 ;  /* 0x0000614b0600d986 */ /* 0x000fe2000c101124 */
[----:B------:R-:W-:Y:S01]  /*5060*/  ISETP.LT.OR P5, PT, R3, 0x6a, !P0 ;  /* 0x0000006a0300780c */ /* 0x000fe200047a1670 */
[----:B0-----:R-:W-:-:S04]  /*5070*/  @!P4 IMAD R9, R76, R88, RZ ;  /* 0x000000584c09c224 */ /* 0x001fc800078e02ff */
[-C--:B------:R-:W-:Y:S01]  /*5080*/  @!P3 IMAD R77, R77, R88.reuse, RZ ;  /* 0x000000584d4db224 */ /* 0x080fe200078e02ff */
[----:B------:R-:W-:Y:S01]  /*5090*/  @!P4 STG.E.U8 desc[UR36][R4.64+0x68], R9 ;  /* 0x000068090400c986 */ /* 0x000fe2000c101124 */
[C---:B------:R-:W-:Y:S02]  /*50a0*/  ISETP.LT.OR P4, PT, R3.reuse, 0x72, !P1 ;  /* 0x000000720300780c */ /* 0x040fe40004f81670 */
[-C--:B--2---:R-:W-:Y:S01]  /*50b0*/  @!P2 IMAD R11, R78, R88.reuse, RZ ;  /* 0x000000584e0ba224 */ /* 0x084fe200078e02ff */
[----:B------:R-:W-:Y:S01]  /*50c0*/  @!P3 STG.E.U8 desc[UR36][R4.64+0x69], R77 ;  /* 0x0000694d0400b986 */ /* 0x000fe2000c101124 */
[----:B------:R-:W-:Y:S02]  /*50d0*/  ISETP.LT.OR P3, PT, R3, 0x71, !P1 ;  /* 0x000000710300780c */ /* 0x000fe40004f61670 */
[----:B------:R-:W-:Y:S01]  /*50e0*/  @!P5 IMAD R79, R79, R88, RZ ;  /* 0x000000584f4fd224 */ /* 0x000fe200078e02ff */
[----:B------:R0:W-:Y:S01]  /*50f0*/  @!P2 STG.E.U8 desc[UR36][R6.64+0x68], R11 ;  /* 0x0000680b0600a986 */ /* 0x0001e2000c101124 */
[----:B------:R-:W-:-:S03]  /*5100*/  ISETP.LT.OR P2, PT, R3, 0x71, !P0 ;  /* 0x000000710300780c */ /* 0x000fc60004741670 */
[----:B------:R2:W-:Y:S01]  /*5110*/  @!P5 STG.E.U8 desc[UR36][R6.64+0x69], R79 ;  /* 0x0000694f0600d986 */ /* 0x0005e2000c101124 */
[----:B------:R-:W-:Y:S01]  /*5120*/  ISETP.LT.OR P5, PT, R3, 0x79, !P0 ;  /* 0x000000790300780c */ /* 0x000fe200047a1670 */
[----:B------:R-:W-:-:S04]  /*5130*/  @!P4 IMAD R81, R81, R88, RZ ;  /* 0x000000585151c224 */ /* 0x000fc800078e02ff */
[-C--:B-1----:R-:W-:Y:S01]  /*5140*/  @!P3 IMAD R13, R80, R88.reuse, RZ ;  /* 0x00000058500db224 */ /* 0x082fe200078e02ff */
[----:B------:R2:W-:Y:S01]  /*5150*/  @!P4 STG.E.U8 desc[UR36][R4.64+0x71], R81 ;  /* 0x000071510400c986 */ /* 0x0005e2000c101124 */
[C---:B------:R-:W-:Y:S02]  /*5160*/  ISETP.LT.OR P4, PT, R3.reuse, 0x72, !P0 ;  /* 0x000000720300780c */ /* 0x040fe40004781670 */
[C---:B------:R-:W-:Y:S01]  /*5170*/  ISETP.LT.OR P0, PT, R3.reuse, 0x7a, !P0 ;  /* 0x0000007a0300780c */ /* 0x040fe20004701670 */
[----:B------:R2:W-:Y:S01]  /*5180*/  @!P3 STG.E.U8 desc[UR36][R4.64+0x70], R13 ;  /* 0x0000700d0400b986 */ /* 0x0005e2000c101124 */
[C---:B------:R-:W-:Y:S02]  /*5190*/  ISETP.LT.OR P3, PT, R3.reuse, 0x79, !P1 ;  /* 0x000000790300780c */ /* 0x040fe40004f61670 */
[----:B------:R-:W-:Y:S01]  /*51a0*/  ISETP.LT.OR P1, PT, R3, 0x7a, !P1 ;  /* 0x0000007a0300780c */ /* 0x000fe20004f21670 */
[-C--:B------:R-:W-:Y:S02]  /*51b0*/  @!P2 IMAD R3, R82, R88.reuse, RZ ;  /* 0x000000585203a224 */ /* 0x080fe400078e02ff */
[----:B0-----:R-:W-:-:S03]  /*51c0*/  @!P5 IMAD R11, R86, R88, RZ ;  /* 0x00000058560bd224 */ /* 0x001fc600078e02ff */
[----:B------:R2:W-:Y:S01]  /*51d0*/  @!P2 STG.E.U8 desc[UR36][R6.64+0x70], R3 ;  /* 0x000070030600a986 */ /* 0x0005e2000c101124 */
[-C--:B------:R-:W-:Y:S02]  /*51e0*/  @!P4 IMAD R83, R83, R88.reuse, RZ ;  /* 0x000000585353c224 */ /* 0x080fe400078e02ff */
[-C--:B------:R-:W-:Y:S02]  /*51f0*/  @!P0 IMAD R87, R87, R88.reuse, RZ ;  /* 0x0000005857578224 */ /* 0x080fe400078e02ff */
[-C--:B------:R-:W-:Y:S01]  /*5200*/  @!P3 IMAD R9, R84, R88.reuse, RZ ;  /* 0x000000585409b224 */ /* 0x080fe200078e02ff */
[----:B------:R2:W-:Y:S01]  /*5210*/  @!P4 STG.E.U8 desc[UR36][R6.64+0x71], R83 ;  /* 0x000071530600c986 */ /* 0x0005e2000c101124 */
[----:B------:R-:W-:-:S03]  /*5220*/  @!P1 IMAD R85, R85, R88, RZ ;  /* 0x0000005855559224 */ /* 0x000fc600078e02ff */
[----:B------:R2:W-:Y:S04]  /*5230*/  @!P3 STG.E.U8 desc[UR36][R4.64+0x78], R9 ;  /* 0x000078090400b986 */ /* 0x0005e8000c101124 */
[----:B------:R2:W-:Y:S04]  /*5240*/  @!P1 STG.E.U8 desc[UR36][R4.64+0x79], R85 ;  /* 0x0000795504009986 */ /* 0x0005e8000c101124 */
[----:B------:R2:W-:Y:S04]  /*5250*/  @!P5 STG.E.U8 desc[UR36][R6.64+0x78], R11 ;  /* 0x0000780b0600d986 */ /* 0x0005e8000c101124 */
[----:B------:R2:W-:Y:S02]  /*5260*/  @!P0 STG.E.U8 desc[UR36][R6.64+0x79], R87 ;  /* 0x0000795706008986 */ /* 0x0005e4000c101124 */
.L_x_165:
[----:B------:R-:W-:Y:S05]  /*5270*/  BSYNC B0 ;  /* 0x0000000000007941 */ /* 0x000fea0003800000 */
.L_x_35:
[----:B------:R-:W-:Y:S01]  /*5280*/  ULDC UR4, c[0x0][0xc] ;  /* 0x0000030000047ab9 */ /* 0x000fe20000000800 */
[----:B------:R-:W-:Y:S01]  /*5290*/  ULDC UR5, c[0x0][0x10] ;  /* 0x0000040000057ab9 */ /* 0x000fe20000000800 */
[----:B--2---:R-:W2:Y:S01]  /*52a0*/  LDC R3, c[0x0][0x14] ;  /* 0x00000500ff037b82 */ /* 0x004ea20000000800 */
[----:B------:R-:W-:Y:S01]  /*52b0*/  UIMAD.WIDE.U32 UR4, UR4, UR5, URZ ;  /* 0x00000005040472a5 */ /* 0x000fe2000f8e003f */
[----:B------:R-:W-:Y:S02]  /*52c0*/  IMAD.MOV.U32 R93, RZ, RZ, -0x1 ;  /* 0xffffffffff5d7424 */ /* 0x000fe400078e00ff */
[----:B------:R-:W-:-:S03]  /*52d0*/  IMAD.MOV.U32 R91, RZ, RZ, -0x1 ;  /* 0xffffffffff5b7424 */ /* 0x000fc600078e00ff */
[----:B--2---:R-:W-:-:S04]  /*52e0*/  IMAD.WIDE.U32 R16, R3, UR4, R16 ;  /* 0x0000000403107c25 */ /* 0x004fc8000f8e0010 */
[----:B------:R-:W-:Y:S01]  /*52f0*/  IMAD R3, R3, UR5, RZ ;  /* 0x0000000503037c24 */ /* 0x000fe2000f8e02ff */
[----:B------:R-:W-:Y:S02]  /*5300*/  ULDC.64 UR4, c[0x0][0x650] ;  /* 0x0001940000047ab9 */ /* 0x000fe40000000a00 */
[----:B------:R-:W-:Y:S01]  /*5310*/  ISETP.GE.U32.AND P0, PT, R16, UR4, PT ;  /* 0x0000000410007c0c */ /* 0x000fe2000bf06070 */
[--C-:B------:R-:W-:Y:S01]  /*5320*/  IMAD.IADD R17, R17, 0x1, R3.reuse ;  /* 0x0000000111117824 */ /* 0x100fe200078e0203 */
[----:B------:R-:W-:-:S04]  /*5330*/  PRMT R3, RZ, 0x7610, R3 ;  /* 0x00007610ff037816 */ /* 0x000fc80000000003 */
[----:B------:R-:W-:-:S13]  /*5340*/  ISETP.GE.U32.AND.EX P0, PT, R17, UR5, PT, P0 ;  /* 0x0000000511007c0c */ /* 0x000fda000bf06100 */
[----:B------:R-:W-:Y:S05]  /*5350*/  @P0 BRA `(.L_x_166) ;  /* 0x0000000400640947 */ /* 0x000fea0003800000 */
[----:B------:R-:W2:Y:S01]  /*5360*/  S2R R12, SR_CTAID.X ;  /* 0x00000000000c7919 */ /* 0x000ea20000002500 */
[----:B------:R-:W3:Y:S01]  /*5370*/  LDC.64 R10, c[0x0][0x628] ;  /* 0x00018a00ff0a7b82 */ /* 0x000ee20000000a00 */
[----:B------:R-:W-:Y:S01]  /*5380*/  ULDC UR4, c[0x0][0x150] ;  /* 0x0000540000047ab9 */ /* 0x000fe20000000800 */
[----:B------:R-:W-:Y:S01]  /*5390*/  IMAD.MOV.U32 R8, RZ, RZ, R16 ;  /* 0x000000ffff087224 */ /* 0x000fe200078e0010 */
[----:B------:R-:W0:Y:S01]  /*53a0*/  S2R R24, SR_CTAID.Y ;  /* 0x0000000000187919 */ /* 0x000e220000002600 */
[----:B------:R-:W-:-:S04]  /*53b0*/  IMAD.MOV.U32 R9, RZ, RZ, R17 ;  /* 0x000000ffff097224 */ /* 0x000fc800078e0011 */
[----:B------:R-:W0:Y:S08]  /*53c0*/  LDC R21, c[0x0][0x144] ;  /* 0x00005100ff157b82 */ /* 0x000e300000000800 */
[----:B------:R-:W0:Y:S08]  /*53d0*/  LDC R0, c[0x0][0x630] ;  /* 0x00018c00ff007b82 */ /* 0x000e300000000800 */
[----:B-1----:R-:W1:Y:S01]  /*53e0*/  LDC.64 R14, c[0x0][0x620] ;  /* 0x00018800ff0e7b82 */ /* 0x002e620000000a00 */
[----:B---3--:R-:W-:-:S04]  /*53f0*/  ISETP.NE.U32.AND P0, PT, R10, RZ, PT ;  /* 0x000000ff0a00720c */ /* 0x008fc80003f05070 */
[----:B------:R-:W-:Y:S02]  /*5400*/  ISETP.NE.AND.EX P0, PT, R11, RZ, PT, P0 ;  /* 0x000000ff0b00720c */ /* 0x000fe40003f05300 */
[----:B--2---:R-:W-:-:S05]  /*5410*/  I2FP.F32.U32 R3, R12 ;  /* 0x0000000c00037245 */ /* 0x004fca0000201000 */
[----:B------:R-:W-:-:S04]  /*5420*/  FMUL R3, R3, UR4 ;  /* 0x0000000403037c20 */ /* 0x000fc80008400000 */
[----:B------:R2:W3:Y:S02]  /*5430*/  F2I.U32.TRUNC.NTZ R20, R3 ;  /* 0x0000000300147305 */ /* 0x0004e4000020f000 */
[----:B0-----:R-:W-:Y:S05]  /*5440*/  @!P0 BRA `(.L_x_167) ;  /* 0x0000000000288947 */ /* 0x001fea0003800000 */
[----:B--2---:R-:W0:Y:S02]  /*5450*/  LDC R3, c[0x0][0x634] ;  /* 0x00018d00ff037b82 */ /* 0x004e240000000800 */
[----:B0-----:R-:W-:-:S05]  /*5460*/  IADD3 R3, P0, R16, R3, RZ ;  /* 0x0000000310037210 */ /* 0x001fca0007f1e0ff */
[----:B------:R-:W-:-:S04]  /*5470*/  IMAD.X R13, RZ, RZ, R17, P0 ;  /* 0x000000ffff0d7224 */ /* 0x000fc800000e0611 */
[----:B------:R-:W-:-:S04]  /*5480*/  IMAD.WIDE.U32 R4, R13, R10, RZ ;  /* 0x0000000a0d047225 */ /* 0x000fc800078e00ff */
[----:B----4-:R-:W-:-:S04]  /*5490*/  IMAD.WIDE.U32 R6, P0, R3, R11, R4 ;  /* 0x0000000b03067225 */ /* 0x010fc80007800004 */
[----:B------:R-:W-:-:S04]  /*54a0*/  IMAD.WIDE.U32 R4, R3, R10, RZ ;  /* 0x0000000a03047225 */ /* 0x000fc800078e00ff */
[----:B------:R-:W-:Y:S01]  /*54b0*/  IMAD.X R9, RZ, RZ, RZ, P0 ;  /* 0x000000ffff097224 */ /* 0x000fe200000e06ff */
[----:B------:R-:W-:Y:S01]  /*54c0*/  IADD3 RZ, P0, R5, R6, RZ ;  /* 0x0000000605ff7210 */ /* 0x000fe20007f1e0ff */
[----:B------:R-:W-:-:S04]  /*54d0*/  IMAD.MOV.U32 R8, RZ, RZ, R7 ;  /* 0x000000ffff087224 */ /* 0x000fc800078e0007 */
[----:B------:R-:W-:-:S08]  /*54e0*/  IMAD.WIDE.U32.X R8, R13, R11, R8, P0 ;  /* 0x0000000b0d087225 */ /* 0x000fd000000e0408 */
.L_x_167:
[----:B------:R-:W0:Y:S01]  /*54f0*/  LDC.64 R28, c[0x0][0x640] ;  /* 0x00019000ff1c7b82 */ /* 0x000e220000000a00 */
[-CC-:B------:R-:W-:Y:S01]  /*5500*/  SHF.R.U64 R91, R8, R0.reuse, R9.reuse ;  /* 0x00000000085b7219 */ /* 0x180fe20000001209 */
[----:B---3--:R-:W-:Y:S01]  /*5510*/  IMAD.MOV R20, RZ, RZ, -R20 ;  /* 0x000000ffff147224 */ /* 0x008fe200078e0a14 */
[----:B------:R-:W-:Y:S01]  /*5520*/  SHF.R.U32.HI R0, RZ, R0, R9 ;  /* 0x00000000ff007219 */ /* 0x000fe20000011609 */
[----:B------:R-:W-:Y:S01]  /*5530*/  ULDC UR4, c[0x0][0x154] ;  /* 0x0000550000047ab9 */ /* 0x000fe20000000800 */
[----:B--2---:R-:W-:Y:S01]  /*5540*/  IADD3 R3, P0, RZ, -R91, RZ ;  /* 0x8000005bff037210 */ /* 0x004fe20007f1e0ff */
[----:B------:R-:W-:Y:S02]  /*5550*/  IMAD R21, R21, R20, R12 ;  /* 0x0000001415157224 */ /* 0x000fe400078e020c */
[----:B----4-:R-:W2:Y:S01]  /*5560*/  LDC R6, c[0x0][0x618] ;  /* 0x00018600ff067b82 */ /* 0x010ea20000000800 */
[----:B------:R-:W-:Y:S02]  /*5570*/  IMAD.MOV.U32 R7, RZ, RZ, 0x1 ;  /* 0x00000001ff077424 */ /* 0x000fe400078e00ff */
[----:B------:R-:W-:-:S04]  /*5580*/  IMAD.X R5, RZ, RZ, ~R0, P0 ;  /* 0x000000ffff057224 */ /* 0x000fc800000e0e00 */
[-C--:B-1----:R-:W-:Y:S01]  /*5590*/  IMAD R0, R5, R14.reuse, RZ ;  /* 0x0000000e05007224 */ /* 0x082fe200078e02ff */
[----:B------:R-:W1:Y:S01]  /*55a0*/  LDC R8, c[0x0][0x608] ;  /* 0x00018200ff087b82 */ /* 0x000e620000000800 */
[----:B------:R-:W-:-:S04]  /*55b0*/  IMAD.WIDE.U32 R4, R3, R14, R16 ;  /* 0x0000000e03047225 */ /* 0x000fc800078e0010 */
[----:B------:R-:W-:Y:S01]  /*55c0*/  IMAD R3, R3, R15, R0 ;  /* 0x0000000f03037224 */ /* 0x000fe200078e0200 */
[----:B------:R-:W-:Y:S02]  /*55d0*/  I2FP.F32.U32 R0, R24 ;  /* 0x0000001800007245 */ /* 0x000fe40000201000 */
[----:B------:R-:W3:Y:S01]  /*55e0*/  LDC R26, c[0x0][0x658] ;  /* 0x00019600ff1a7b82 */ /* 0x000ee20000000800 */
[----:B------:R-:W-:Y:S01]  /*55f0*/  IMAD.IADD R3, R5, 0x1, R3 ;  /* 0x0000000105037824 */ /* 0x000fe200078e0203 */
[----:B0-----:R-:W-:Y:S01]  /*5600*/  ISETP.NE.U32.AND P0, PT, R28, RZ, PT ;  /* 0x000000ff1c00720c */ /* 0x001fe20003f05070 */
[----:B------:R-:W-:Y:S01]  /*5610*/  FMUL R0, R0, UR4 ;  /* 0x0000000400007c20 */ /* 0x000fe20008400000 */
[----:B------:R-:W-:Y:S02]  /*5620*/  IMAD.MOV.U32 R5, RZ, RZ, -0x1 ;  /* 0xffffffffff057424 */ /* 0x000fe400078e00ff */
[----:B------:R-:W-:Y:S01]  /*5630*/  ISETP.NE.AND.EX P0, PT, R29, RZ, PT, P0 ;  /* 0x000000ff1d00720c */ /* 0x000fe20003f05300 */
[----:B------:R0:W4:Y:S01]  /*5640*/  F2I.U32.TRUNC.NTZ R13, R0 ;  /* 0x00000000000d7305 */ /* 0x000122000020f000 */
[----:B------:R-:W0:Y:S01]  /*5650*/  LDC R15, c[0x0][0x148] ;  /* 0x00005200ff0f7b82 */ /* 0x000e220000000800 */
[----:B--2---:R-:W-:-:S02]  /*5660*/  SHF.R.U64 R12, R4, R6, R3 ;  /* 0x00000006040c7219 */ /* 0x004fc40000001203 */
[----:B------:R-:W-:-:S05]  /*5670*/  SHF.R.U32.HI R3, RZ, R6, R3 ;  /* 0x00000006ff037219 */ /* 0x000fca0000011603 */
[----:B------:R-:W2:Y:S01]  /*5680*/  LDC R20, c[0x0][0x600] ;  /* 0x00018000ff147b82 */ /* 0x000ea20000000800 */
[-CC-:B-1----:R-:W-:Y:S02]  /*5690*/  SHF.R.U64 R10, R12, R8.reuse, R3.reuse ;  /* 0x000000080c0a7219 */ /* 0x182fe40000001203 */
[----:B------:R-:W-:-:S05]  /*56a0*/  SHF.R.U32.HI R3, RZ, R8, R3 ;  /* 0x00000008ff037219 */ /* 0x000fca0000011603 */
[----:B------:R-:W1:Y:S01]  /*56b0*/  LDC R27, c[0x0][0x648] ;  /* 0x00019200ff1b7b82 */ /* 0x000e620000000800 */
[-C--:B---3--:R-:W-:Y:S02]  /*56c0*/  SHF.L.U32 R4, R5, R26.reuse, RZ ;  /* 0x0000001a05047219 */ /* 0x088fe400000006ff */
[-CC-:B------:R-:W-:Y:S02]  /*56d0*/  SHF.R.U64 R14, R10, R26.reuse, R3.reuse ;  /* 0x0000001a0a0e7219 */ /* 0x180fe40000001203 */
[----:B------:R-:W-:Y:S02]  /*56e0*/  SHF.R.U32.HI R5, RZ, R26, R3 ;  /* 0x0000001aff057219 */ /* 0x000fe40000011603 */
[----:B------:R-:W-:Y:S01]  /*56f0*/  LOP3.LUT R25, RZ, R4, RZ, 0x33, !PT ;  /* 0x00000004ff197212 */ /* 0x000fe200078e33ff */
[----:B------:R-:W3:Y:S01]  /*5700*/  LDC R30, c[0x0][0x638] ;  /* 0x00018e00ff1e7b82 */ /* 0x000ee20000000800 */
[----:B------:R-:W-:Y:S01]  /*5710*/  SHF.L.U32 R26, R7, R26, RZ ;  /* 0x0000001a071a7219 */ /* 0x000fe200000006ff */
[----:B------:R-:W-:-:S06]  /*5720*/  IMAD.MOV.U32 R4, RZ, RZ, R14 ;  /* 0x000000ffff047224 */ /* 0x000fcc00078e000e */
[----:B------:R-:W0:Y:S01]  /*5730*/  LDC R31, c[0x0][0x610] ;  /* 0x00018400ff1f7b82 */ /* 0x000e220000000800 */
[----:B----4-:R-:W-:Y:S05]  /*5740*/  @!P0 BRA `(.L_x_168) ;  /* 0x0000000000288947 */ /* 0x010fea0003800000 */
        /* <DEDUP_REMOVED lines=10> */
.L_x_168:
[----:B------:R-:W-:Y:S01]  /*57f0*/  ISETP.NE.AND P0, PT, R2, 0x1, PT ;  /* 0x000000010200780c */ /* 0x000fe20003f05270 */
[----:B--2---:R-:W-:Y:S01]  /*5800*/  VIADD R7, R20, 0xffffffff ;  /* 0xffffffff14077836 */ /* 0x004fe20000000000 */
[----:B01----:R-:W-:Y:S01]  /*5810*/  SHF.R.U64 R0, R4, R27, R5 ;  /* 0x0000001b04007219 */ /* 0x003fe20000001205 */
[----:B------:R-:W-:Y:S01]  /*5820*/  IMAD.MOV R13, RZ, RZ, -R13 ;  /* 0x000000ffff0d7224 */ /* 0x000fe200078e0a0d */
[----:B------:R-:W-:Y:S01]  /*5830*/  LOP3.LUT R5, R10, R25, RZ, 0xc0, !PT ;  /* 0x000000190a057212 */ /* 0x000fe200078ec0ff */
[----:B------:R-:W-:Y:S01]  /*5840*/  IMAD.MOV.U32 R4, RZ, RZ, 0x1 ;  /* 0x00000001ff047424 */ /* 0x000fe200078e00ff */
[----:B------:R-:W-:Y:S01]  /*5850*/  LOP3.LUT R12, R12, R7, RZ, 0xc0, !PT ;  /* 0x000000070c0c7212 */ /* 0x000fe200078ec0ff */
[----:B------:R-:W-:Y:S02]  /*5860*/  IMAD.MOV R3, RZ, RZ, -R0 ;  /* 0x000000ffff037224 */ /* 0x000fe400078e0a00 */
[----:B------:R-:W-:Y:S02]  /*5870*/  IMAD R0, R26, R0, R5 ;  /* 0x000000001a007224 */ /* 0x000fe400078e0205 */
[----:B---3--:R-:W-:-:S02]  /*5880*/  IMAD R3, R3, R30, R14 ;  /* 0x0000001e03037224 */ /* 0x008fc400078e020e */
[----:B------:R-:W-:Y:S02]  /*5890*/  @P0 IMAD R21, R15, R13, R24 ;  /* 0x0000000d0f150224 */ /* 0x000fe400078e0218 */
[----:B------:R-:W-:Y:S01]  /*58a0*/  IMAD R5, R3, R20, R12 ;  /* 0x0000001403057224 */ /* 0x000fe200078e020c */
[----:B------:R-:W-:Y:S01]  /*58b0*/  PRMT R3, R4, 0x7610, R3 ;  /* 0x0000761004037816 */ /* 0x000fe20000000003 */
[----:B------:R-:W-:-:S05]  /*58c0*/  IMAD R0, R0, R31, R21 ;  /* 0x0000001f00007224 */ /* 0x000fca00078e0215 */
[----:B------:R-:W-:Y:S02]  /*58d0*/  SEL R93, R5, R0, !P0 ;  /* 0x00000000055d7207 */ /* 0x000fe40004000000 */
[----:B------:R-:W-:-:S07]  /*58e0*/  SEL R0, R0, R5, !P0 ;  /* 0x0000000500007207 */ /* 0x000fce0004000000 */
.L_x_166:
[----:B------:R-:W-:Y:S01]  /*58f0*/  LOP3.LUT P0, RZ, R3, 0xff, RZ, 0xc0, !PT ;  /* 0x000000ff03ff7812 */ /* 0x000fe2000780c0ff */
[----:B------:R-:W-:-:S12]  /*5900*/  IMAD.MOV.U32 R92, RZ, RZ, R0 ;  /* 0x000000ffff5c7224 */ /* 0x000fd800078e0000 */
[----:B------:R-:W-:Y:S05]  /*5910*/  @P0 BRA `(.L_x_169) ;  /* 0xffffffb8008c0947 */ /* 0x000fea000383ffff */
[----:B------:R-:W-:Y:S05]  /*5920*/  EXIT ;  /* 0x000000000000794d */ /* 0x000fea0003800000 */
.L_x_8:
[----:B0-----:R-:W-:Y:S01]  /*5930*/  ULDC.64 UR4, c[0x0][0x650] ;  /* 0x0001940000047ab9 */ /* 0x001fe20000000a00 */
        /* <DEDUP_REMOVED lines=25> */
.L_x_171:
[----:B------:R-:W0:Y:S01]  /*5ad0*/  LDC.64 R28, c[0x0][0x640] ;  /* 0x00019000ff1c7b82 */ /* 0x000e220000000a00 */
[-CC-:B------:R-:W-:Y:S01]  /*5ae0*/  SHF.R.U64 R22, R12, R6.reuse, R13.reuse ;  /* 0x000000060c167219 */ /* 0x180fe2000000120d */
[----:B------:R-:W-:Y:S01]  /*5af0*/  IMAD.MOV.U32 R30, RZ, RZ, 0x1 ;  /* 0x00000001ff1e7424 */ /* 0x000fe200078e00ff */
[----:B------:R-:W-:Y:S02]  /*5b00*/  SHF.R.U32.HI R6, RZ, R6, R13 ;  /* 0x00000006ff067219 */ /* 0x000fe4000001160d */
        /* <DEDUP_REMOVED lines=8> */
[----:B------:R-:W-:Y:S01]  /*5b90*/  IMAD.IADD R9, R9, 0x1, R11 ;  /* 0x0000000109097824 */ /* 0x000fe200078e020b */
[----:B0-----:R-:W-:-:S04]  /*5ba0*/  ISETP.NE.U32.AND P0, PT, R28, RZ, PT ;  /* 0x000000ff1c00720c */ /* 0x001fc80003f05070 */
[----:B------:R-:W-:Y:S02]  /*5bb0*/  ISETP.NE.AND.EX P0, PT, R29, RZ, PT, P0 ;  /* 0x000000ff1d00720c */ /* 0x000fe40003f05300 */
[----:B------:R-:W0:Y:S01]  /*5bc0*/  LDC R20, c[0x0][0x600] ;  /* 0x00018000ff147b82 */ /* 0x000e220000000800 */
[-CC-:B-1----:R-:W-:Y:S01]  /*5bd0*/  SHF.R.U64 R14, R8, R10.reuse, R9.reuse ;  /* 0x0000000a080e7219 */ /* 0x182fe20000001209 */
[----:B------:R-:W-:Y:S01]  /*5be0*/  IMAD.MOV.U32 R8, RZ, RZ, -0x1 ;  /* 0xffffffffff087424 */ /* 0x000fe200078e00ff */
[----:B------:R-:W-:-:S05]  /*5bf0*/  SHF.R.U32.HI R9, RZ, R10, R9 ;  /* 0x0000000aff097219 */ /* 0x000fca0000011609 */
[----:B------:R-:W1:Y:S01]  /*5c00*/  LDC R24, c[0x0][0x648] ;  /* 0x00019200ff187b82 */ /* 0x000e620000000800 */
[-CC-:B--2---:R-:W-:Y:S02]  /*5c10*/  SHF.R.U64 R23, R14, R12.reuse, R9.reuse ;  /* 0x0000000c0e177219 */ /* 0x184fe40000001209 */
[----:B------:R-:W-:-:S05]  /*5c20*/  SHF.R.U32.HI R6, RZ, R12, R9 ;  /* 0x0000000cff067219 */ /* 0x000fca0000011609 */
[----:B------:R-:W2:Y:S01]  /*5c30*/  LDC R26, c[0x0][0x638] ;  /* 0x00018e00ff1a7b82 */ /* 0x000ea20000000800 */
[-C--:B---3--:R-:W-:Y:S02]  /*5c40*/  SHF.L.U32 R8, R8, R27.reuse, RZ ;  /* 0x0000001b08087219 */ /* 0x088fe400000006ff */
[-CC-:B------:R-:W-:Y:S02]  /*5c50*/  SHF.R.U64 R25, R23, R27.reuse, R6.reuse ;  /* 0x0000001b17197219 */ /* 0x180fe40000001206 */
[----:B------:R-:W-:Y:S02]  /*5c60*/  LOP3.LUT R32, RZ, R8, RZ, 0x33, !PT ;  /* 0x00000008ff207212 */ /* 0x000fe400078e33ff */
[----:B------:R-:W-:Y:S01]  /*5c70*/  SHF.R.U32.HI R9, RZ, R27, R6 ;  /* 0x0000001bff097219 */ /* 0x000fe20000011606 */
[----:B------:R-:W3:Y:S01]  /*5c80*/  LDC R31, c[0x0][0x610] ;  /* 0x00018400ff1f7b82 */ /* 0x000ee20000000800 */
[----:B------:R-:W-:Y:S01]  /*5c90*/  IMAD.MOV.U32 R8, RZ, RZ, R25 ;  /* 0x000000ffff087224 */ /* 0x000fe200078e0019 */
[----:B------:R-:W-:Y:S06]  /*5ca0*/  @!P0 BRA `(.L_x_172) ;  /* 0x0000000000288947 */ /* 0x000fec0003800000 */
        /* <DEDUP_REMOVED lines=10> */
.L_x_172:
[----:B------:R-:W-:Y:S01]  /*5d50*/  ISETP.NE.AND P0, PT, R2, 0x1, PT ;  /* 0x000000010200780c */ /* 0x000fe20003f05270 */
[----:B------:R-:W-:Y:S01]  /*5d60*/  IMAD.MOV.U32 R13, RZ, RZ, R22 ;  /* 0x000000ffff0d7224 */ /* 0x000fe200078e0016 */
[----:B-1----:R-:W-:Y:S01]  /*5d70*/  SHF.R.U64 R6, R8, R24, R9 ;  /* 0x0000001808067219 */ /* 0x002fe20000001209 */
[----:B0-----:R-:W-:Y:S01]  /*5d80*/  VIADD R9, R20, 0xffffffff ;  /* 0xffffffff14097836 */ /* 0x001fe20000000000 */
[----:B------:R-:W-:Y:S02]  /*5d90*/  SHF.L.U32 R30, R30, R27, RZ ;  /* 0x0000001b1e1e7219 */ /* 0x000fe400000006ff */
[----:B------:R-:W-:Y:S01]  /*5da0*/  LOP3.LUT R5, R23, R32, RZ, 0xc0, !PT ;  /* 0x0000002017057212 */ /* 0x000fe200078ec0ff */
[----:B------:R-:W-:-:S04]  /*5db0*/  IMAD.MOV R8, RZ, RZ, -R6 ;  /* 0x000000ffff087224 */ /* 0x000fc800078e0a06 */
[----:B------:R-:W-:Y:S01]  /*5dc0*/  IMAD R6, R30, R6, R5 ;  /* 0x000000061e067224 */ /* 0x000fe200078e0205 */
[----:B------:R-:W-:Y:S01]  /*5dd0*/  LOP3.LUT R5, R14, R9, RZ, 0xc0, !PT ;  /* 0x000000090e057212 */ /* 0x000fe200078ec0ff */
[----:B------:R-:W-:Y:S02]  /*5de0*/  @P0 IMAD R3, R7, R21, R4 ;  /* 0x0000001507030224 */ /* 0x000fe400078e0204 */
[----:B--2---:R-:W-:Y:S02]  /*5df0*/  IMAD R4, R8, R26, R25 ;  /* 0x0000001a08047224 */ /* 0x004fe400078e0219 */
[----:B---3--:R-:W-:Y:S02]  /*5e00*/  IMAD R3, R6, R31, R3 ;  /* 0x0000001f06037224 */ /* 0x008fe400078e0203 */
[----:B------:R-:W-:Y:S02]  /*5e10*/  IMAD R4, R4, R20, R5 ;  /* 0x0000001404047224 */ /* 0x000fe400078e0205 */
[----:B------:R-:W-:-:S03]  /*5e20*/  IMAD.MOV.U32 R6, RZ, RZ, 0x1 ;  /* 0x00000001ff067424 */ /* 0x000fc600078e00ff */
[----:B------:R-:W-:Y:S02]  /*5e30*/  SEL R20, R4, R3, !P0 ;  /* 0x0000000304147207 */ /* 0x000fe40004000000 */
[----:B------:R-:W-:-:S07]  /*5e40*/  SEL R11, R3, R4, !P0 ;  /* 0x00000004030b7207 */ /* 0x000fce0004000000 */
.L_x_170:
[----:B------:R-:W-:-:S08]  /*5e50*/  NOP ;  /* 0x0000000000007918 */ /* 0x000fd00000000000 */
[----:B------:R-:W0:-:S00]  /*5e60*/  USETMAXREG.DEALLOC.CTAPOOL 0x28 ;  /* 0x00000028000079c8 */ /* 0x000e0000080e0500 */
[----:B0-----:R-:W-:-:S13]  /*5e70*/  ISETP.NE.AND P0, PT, R0, RZ, PT ;  /* 0x000000ff0000720c */ /* 0x001fda0003f05270 */
[----:B------:R-:W-:Y:S05]  /*5e80*/  @P0 EXIT ;  /* 0x000000000000094d */ /* 0x000fea0003800000 */
[----:B------:R-:W-:Y:S01]  /*5e90*/  LOP3.LUT P0, RZ, R6, 0xff, RZ, 0xc0, !PT ;  /* 0x000000ff06ff7812 */ /* 0x000fe2000780c0ff */
[----:B------:R-:W-:Y:S02]  /*5ea0*/  IMAD.MOV.U32 R0, RZ, RZ, 0x1 ;  /* 0x00000001ff007424 */ /* 0x000fe400078e00ff */
[----:B------:R-:W-:-:S10]  /*5eb0*/  IMAD.MOV.U32 R12, RZ, RZ, RZ ;  /* 0x000000ffff0c7224 */ /* 0x000fd400078e00ff */
[----:B------:R-:W-:Y:S05]  /*5ec0*/  @!P0 BRA `(.L_x_173) ;  /* 0x0000000c007c8947 */ /* 0x000fea0003800000 */
[----:B------:R-:W0:Y:S01]  /*5ed0*/  LDC R0, c[0x0][0x28c] ;  /* 0x0000a300ff007b82 */ /* 0x000e220000000800 */
[----:B------:R-:W-:Y:S01]  /*5ee0*/  ULDC UR5, c[0x0][0x658] ;  /* 0x0001960000057ab9 */ /* 0x000fe20000000800 */
[----:B------:R-:W-:Y:S01]  /*5ef0*/  UMOV UR11, 0xffffffff ;  /* 0xffffffff000b7882 */ /* 0x000fe20000000000 */
[----:B------:R-:W-:Y:S01]  /*5f00*/  UMOV UR15, 0x1 ;  /* 0x00000001000f7882 */ /* 0x000fe20000000000 */
[----:B------:R-:W-:Y:S01]  /*5f10*/  USHF.L.U32 UR11, UR11, UR5, URZ ;  /* 0x000000050b0b7299 */ /* 0x000fe2000800063f */
[----:B------:R-:W-:Y:S01]  /*5f20*/  BSSY B0, `(.L_x_173) ;  /* 0x00000d9000007945 */ /* 0x000fe20003800000 */
[----:B------:R-:W-:Y:S01]  /*5f30*/  ULDC UR9, c[0x0][0xc] ;  /* 0x0000030000097ab9 */ /* 0x000fe20000000800 */
[----:B------:R-:W-:Y:S01]  /*5f40*/  ULDC UR12, c[0x0][0x10] ;  /* 0x00000400000c7ab9 */ /* 0x000fe20000000800 */
[----:B------:R-:W1:Y:S01]  /*5f50*/  S2UR UR8, SR_CgaCtaId ;  /* 0x00000000000879c3 */ /* 0x000e620000008800 */
[----:B------:R-:W-:Y:S01]  /*5f60*/  USHF.L.U32 UR5, UR15, UR5, URZ ;  /* 0x000000050f057299 */ /* 0x000fe2000800063f */
[----:B------:R-:W-:Y:S01]  /*5f70*/  IMAD.MOV.U32 R10, RZ, RZ, 0x1 ;  /* 0x00000001ff0a7424 */ /* 0x000fe200078e00ff */
[----:B------:R-:W-:Y:S01]  /*5f80*/  LOP3.LUT R9, R19, 0x2, RZ, 0xfc, !PT ;  /* 0x0000000213097812 */ /* 0x000fe200078efcff */
[----:B------:R-:W-:Y:S01]  /*5f90*/  IMAD.MOV.U32 R12, RZ, RZ, RZ ;  /* 0x000000ffff0c7224 */ /* 0x000fe200078e00ff */
[----:B------:R-:W-:Y:S01]  /*5fa0*/  ULDC UR4, c[0x0][0x600] ;  /* 0x0001800000047ab9 */ /* 0x000fe20000000800 */
[----:B------:R-:W-:Y:S01]  /*5fb0*/  UMOV UR20, 0x5 ;  /* 0x0000000500147882 */ /* 0x000fe20000000000 */
[----:B------:R-:W-:Y:S01]  /*5fc0*/  UIADD3 UR4, UR4, -0x1, URZ ;  /* 0xffffffff04047890 */ /* 0x000fe2000fffe03f */
[----:B------:R-:W-:Y:S01]  /*5fd0*/  ULDC.64 UR28, c[0x0][0x198] ;  /* 0x00006600001c7ab9 */ /* 0x000fe20000000a00 */
[----:B0-----:R-:W-:-:S05]  /*5fe0*/  VIADD R0, R0, 0x3f ;  /* 0x0000003f00007836 */ /* 0x001fca0000000000 */
[----:B------:R-:W-:Y:S01]  /*5ff0*/  SHF.R.S32.HI R3, RZ, 0x1f, R0 ;  /* 0x0000001fff037819 */ /* 0x000fe20000011400 */
[----:B-1----:R-:W-:-:S03]  /*6000*/  ULOP3.LUT UR10, UR8, 0x1, URZ, 0xc0, !UPT ;  /* 0x00000001080a7892 */ /* 0x002fc6000f8ec03f */
[----:B------:R-:W-:Y:S01]  /*6010*/  LEA.HI R3, R3, R0, RZ, 0x6 ;  /* 0x0000000003037211 */ /* 0x000fe200078f30ff */
[----:B------:R-:W-:Y:S01]  /*6020*/  USHF.L.U32 UR7, UR8, 0xc, URZ ;  /* 0x0000000c08077899 */ /* 0x000fe2000800063f */
[----:B------:R-:W-:Y:S01]  /*6030*/  IMAD.MOV.U32 R0, RZ, RZ, 0x1 ;  /* 0x00000001ff007424 */ /* 0x000fe200078e00ff */
[----:B------:R-:W-:Y:S01]  /*6040*/  USHF.R.U32.HI UR27, URZ, 0x1, UR8 ;  /* 0x000000013f1b7899 */ /* 0x000fe20008011608 */
[----:B------:R-:W-:Y:S01]  /*6050*/  SHF.R.S32.HI R3, RZ, 0x6, R3 ;  /* 0x00000006ff037819 */ /* 0x000fe20000011403 */
[----:B------:R-:W-:Y:S02]  /*6060*/  USHF.L.U32 UR6, UR8, 0x6, URZ ;  /* 0x0000000608067899 */ /* 0x000fe4000800063f */
[----:B------:R-:W-:Y:S02]  /*6070*/  ULOP3.LUT UR8, UR8, 0xfffffffe, URZ, 0xc0, !UPT ;  /* 0xfffffffe08087892 */ /* 0x000fe4000f8ec03f */
[----:B------:R-:W-:Y:S01]  /*6080*/  UISETP.GT.U32.AND UP0, UPT, UR10, 0xffff, UPT ;  /* 0x0000ffff0a00788c */ /* 0x000fe2000bf04070 */
[----:B------:R-:W-:Y:S01]  /*6090*/  VIADD R8, R3, 0x1 ;  /* 0x0000000103087836 */ /* 0x000fe20000000000 */
[----:B------:R-:W-:-:S02]  /*60a0*/  ULOP3.LUT UR13, UR7, 0x1000, URZ, 0xc0, !UPT ;  /* 0x00001000070d7892 */ /* 0x000fc4000f8ec03f */
[----:B------:R-:W-:Y:S02]  /*60b0*/  ULOP3.LUT UR7, URZ, UR11, URZ, 0x33, !UPT ;  /* 0x0000000b3f077292 */ /* 0x000fe4000f8e333f */
[----:B------:R-:W-:Y:S02]  /*60c0*/  USHF.L.U32 UR14, UR15, UR8, URZ ;  /* 0x000000080f0e7299 */ /* 0x000fe4000800063f */
[----:B------:R-:W-:Y:S02]  /*60d0*/  ULOP3.LUT UR11, UR8, 0x1, URZ, 0xfc, !UPT ;  /* 0x00000001080b7892 */ /* 0x000fe4000f8efc3f */
[----:B------:R-:W-:Y:S02]  /*60e0*/  UIMAD.WIDE.U32 UR8, UR9, UR12, URZ ;  /* 0x0000000c090872a5 */ /* 0x000fe4000f8e003f */
[----:B------:R-:W-:Y:S01]  /*60f0*/  USEL UR10, UR10, 0xffff, !UP0 ;  /* 0x0000ffff0a0a7887 */ /* 0x000fe2000c000000 */
[----:B------:R-:W-:Y:S01]  /*6100*/  ULDC UR12, c[0x0][0x14] ;  /* 0x00000500000c7ab9 */ /* 0x000fe20000000800 */
[----:B------:R-:W-:-:S02]  /*6110*/  USHF.L.U32 UR11, UR15, UR11, URZ ;  /* 0x0000000b0f0b7299 */ /* 0x000fc4000800063f */
[----:B------:R-:W-:Y:S02]  /*6120*/  UIMAD.WIDE.U32 UR24, UR8, UR12, URZ ;  /* 0x0000000c081872a5 */ /* 0x000fe4000f8e003f */
[----:B------:R-:W-:Y:S02]  /*6130*/  UIMAD UR15, UR9, UR12, URZ ;  /* 0x0000000c090f72a4 */ /* 0x000fe4000f8e023f */
[----:B------:R-:W-:Y:S02]  /*6140*/  ULOP3.LUT UR10, UR10, 0xffff, URZ, 0xc0, !UPT ;  /* 0x0000ffff0a0a7892 */ /* 0x000fe4000f8ec03f */
[----:B------:R-:W-:Y:S02]  /*6150*/  ULEA UR30, UR27, 0x200, 0xc ;  /* 0x000002001b1e7891 */ /* 0x000fe4000f8e603f */
[----:B------:R-:W-:Y:S02]  /*6160*/  ULOP3.LUT UR6, UR6, 0x40, URZ, 0xc0, !UPT ;  /* 0x0000004006067892 */ /* 0x000fe4000f8ec03f */
[----:B------:R-:W-:-:S02]  /*6170*/  ULOP3.LUT UR13, UR13, 0x1c200, URZ, 0xfc, !UPT ;  /* 0x0001c2000d0d7892 */ /* 0x000fc4000f8efc3f */
[----:B------:R-:W-:Y:S02]  /*6180*/  ULOP3.LUT UR14, UR14, UR11, URZ, 0xfc, !UPT ;  /* 0x0000000b0e0e7292 */ /* 0x000fe4000f8efc3f */
[----:B------:R-:W-:Y:S02]  /*6190*/  UIADD3 UR15, UR25, UR15, URZ ;  /* 0x0000000f190f7290 */ /* 0x000fe4000fffe03f */
[----:B------:R-:W-:-:S12]  /*61a0*/  USHF.L.U32 UR20, UR20, UR10, URZ ;  /* 0x0000000a14147299 */ /* 0x000fd8000800063f */
.L_x_184:
[----:B------:R-:W-:-:S03]  /*61b0*/  UMOV UR8, 0xffffffff ;  /* 0xffffffff00087882 */ /* 0x000fc60000000000 */
[----:B------:R-:W-:Y:S05]  /*61c0*/  BRA.DIV UR8, `(.L_x_174) ;  /* 0x00000016080c7947 */ /* 0x000fea000b800000 */
[----:B------:R-:W-:-:S13]  /*61d0*/  ELECT P6, URZ, PT ;  /* 0x00000000003f782f */ /* 0x000fda00038c0000 */
.L_x_205:
[----:B------:R-:W0:Y:S01]  /*61e0*/  LDC R4, c[0x0][0x28c] ;  /* 0x0000a300ff047b82 */ /* 0x000e220000000800 */
[----:B------:R-:W-:Y:S01]  /*61f0*/  BSSY B1, `(.L_x_175) ;  /* 0x0000039000017945 */ /* 0x000fe20003800000 */
[----:B0-----:R-:W-:-:S13]  /*6200*/  ISETP.LT.OR P6, PT, R4, 0x1, !P6 ;  /* 0x000000010400780c */ /* 0x001fda00077c1670 */
[----:B------:R-:W-:Y:S05]  /*6210*/  @P6 BRA `(.L_x_176) ;  /* 0x0000000000d86947 */ /* 0x000fea0003800000 */
[----:B------:R-:W-:Y:S01]  /*6220*/  LEA R11, R11, UR27, 0x1 ;  /* 0x0000001b0b0b7c11 */ /* 0x000fe2000f8e08ff */
[----:B------:R-:W-:Y:S01]  /*6230*/  IMAD.MOV.U32 R22, RZ, RZ, RZ ;  /* 0x000000ffff167224 */ /* 0x000fe200078e00ff */
[----:B------:R-:W-:Y:S01]  /*6240*/  LEA R20, R20, UR6, 0x7 ;  /* 0x0000000614147c11 */ /* 0x000fe2000f8e38ff */
[----:B------:R-:W-:Y:S02]  /*6250*/  IMAD.MOV.U32 R4, RZ, RZ, R8 ;  /* 0x000000ffff047224 */ /* 0x000fe400078e0008 */
[----:B------:R-:W-:Y:S02]  /*6260*/  IMAD.MOV.U32 R5, RZ, RZ, R0 ;  /* 0x000000ffff057224 */ /* 0x000fe400078e0000 */
[----:B------:R-:W-:Y:S02]  /*6270*/  IMAD.MOV.U32 R6, RZ, RZ, R12 ;  /* 0x000000ffff067224 */ /* 0x000fe400078e000c */
[----:B------:R-:W-:-:S07]  /*6280*/  IMAD.SHL.U32 R15, R11, 0x40, RZ ;  /* 0x000000400b0f7824 */ /* 0x000fce00078e00ff */
.L_x_179:
[----:B------:R-:W0:Y:S01]  /*6290*/  S2R R14, SR_CgaCtaId ;  /* 0x00000000000e7919 */ /* 0x000e220000008800 */
[----:B------:R-:W-:Y:S02]  /*62a0*/  MOV R7, 0x400 ;  /* 0x0000040000077802 */ /* 0x000fe40000000f00 */
[----:B------:R-:W-:-:S13]  /*62b0*/  LOP3.LUT P1, RZ, R18, 0x7f, RZ, 0xc0, !PT ;  /* 0x0000007f12ff7812 */ /* 0x000fda000782c0ff */
[----:B------:R-:W1:Y:S01]  /*62c0*/  @!P1 LDC R11, c[0x0][0x500] ;  /* 0x00014000ff0b9b82 */ /* 0x000e620000000800 */
[----:B0-----:R-:W-:Y:S02]  /*62d0*/  LEA R21, R14, R7, 0x18 ;  /* 0x000000070e157211 */ /* 0x001fe400078ec0ff */
[----:B------:R-:W-:-:S03]  /*62e0*/  SHF.L.U32 R7, R5, 0x1f, RZ ;  /* 0x0000001f05077819 */ /* 0x000fc600000006ff */
[----:B------:R-:W-:-:S04]  /*62f0*/  IMAD R14, R6, 0x8, R21 ;  /* 0x00000008060e7824 */ /* 0x000fc800078e0215 */
[----:B------:R-:W0:Y:S02]  /*6300*/  SYNCS.PHASECHK.TRANS64.TRYWAIT P0, [R14+URZ+0x70], R7 ;  /* 0x000070070e0075a7 */ /* 0x000e24000800017f */
[----:B01----:R-:W-:Y:S05]  /*6310*/  @!P0 BRA `(.L_x_177) ;  /* 0x0000001000d88947 */ /* 0x003fea0003800000 */
.L_x_206:
[----:B0-----:R-:W-:Y:S01]  /*6320*/  PRMT R7, R9, 0x9910, RZ ;  /* 0x0000991009077816 */ /* 0x001fe200000000ff */
[----:B------:R0:W-:Y:S03]  /*6330*/  @!P1 SYNCS.ARRIVE.TRANS64 RZ, [R14+URZ], R11 ;  /* 0x0000000b0eff99a7 */ /* 0x0001e6000800003f */
[----:B------:R-:W-:-:S13]  /*6340*/  ISETP.NE.AND P0, PT, R7, 0x2, PT ;  /* 0x000000020700780c */ /* 0x000fda0003f05270 */
[----:B0-----:R-:W-:Y:S05]  /*6350*/  @P0 BRA `(.L_x_178) ;  /* 0x0000000000040947 */ /* 0x001fea0003800000 */
[----:B------:R-:W-:Y:S01]  /*6360*/  BPT.TRAP 0x1 ;  /* 0x000000040000795c */ /* 0x000fe20000300000 */
.L_x_178:
[----:B------:R-:W-:Y:S01]  /*6370*/  R2UR UR11, R6 ;  /* 0x00000000060b72ca */ /* 0x000fe200000e0000 */
[----:B------:R-:W-:Y:S01]  /*6380*/  VIADD R4, R4, 0xffffffff ;  /* 0xffffffff04047836 */ /* 0x000fe20000000000 */
[----:B------:R-:W-:Y:S01]  /*6390*/  R2UR UR22, R21 ;  /* 0x00000000151672ca */ /* 0x000fe200000e0000 */
[----:B------:R-:W-:Y:S01]  /*63a0*/  UIADD3 UR16, UP0, UR28, 0xf0, URZ ;  /* 0x000000f01c107890 */ /* 0x000fe2000ff1e03f */
[----:B------:R-:W-:Y:S01]  /*63b0*/  R2UR UR23, R15 ;  /* 0x000000000f1772ca */ /* 0x000fe200000e0000 */
[----:B------:R-:W-:Y:S01]  /*63c0*/  UIADD3 UR32, UP1, UR28, 0x1f0, URZ ;  /* 0x000001f01c207890 */ /* 0x000fe2000ff3e03f */
[----:B------:R-:W-:Y:S01]  /*63d0*/  R2UR UR9, R14 ;  /* 0x000000000e0972ca */ /* 0x000fe200000e0000 */
[----:B------:R-:W-:Y:S01]  /*63e0*/  UIADD3.X UR17, URZ, UR29, URZ, UP0, !UPT ;  /* 0x0000001d3f117290 */ /* 0x000fe200087fe43f */
[----:B------:R-:W-:Y:S01]  /*63f0*/  R2UR UR10, R22 ;  /* 0x00000000160a72ca */ /* 0x000fe200000e0000 */
[----:B------:R-:W-:Y:S01]  /*6400*/  UPRMT UR21, URZ, 0x5410, UR20 ;  /* 0x000054103f157896 */ /* 0x000fe20008000014 */
[----:B------:R-:W-:Y:S01]  /*6410*/  R2UR UR12, R13 ;  /* 0x000000000d0c72ca */ /* 0x000fe200000e0000 */
[----:B------:R-:W-:Y:S01]  /*6420*/  VIADD R6, R6, 0x1 ;  /* 0x0000000106067836 */ /* 0x000fe20000000000 */
[----:B------:R-:W-:Y:S01]  /*6430*/  R2UR UR26, R20 ;  /* 0x00000000141a72ca */ /* 0x000fe200000e0000 */
[----:B------:R-:W-:Y:S01]  /*6440*/  ULEA UR8, UR11, UR30, 0xd ;  /* 0x0000001e0b087291 */ /* 0x000fe2000f8e683f */
[----:B------:R-:W-:Y:S01]  /*6450*/  ISETP.GT.AND P1, PT, R4, 0x1, PT ;  /* 0x000000010400780c */ /* 0x000fe20003f24270 */
[----:B------:R-:W-:Y:S01]  /*6460*/  ULEA UR11, UR11, UR13, 0xd ;  /* 0x0000000d0b0b7291 */ /* 0x000fe2000f8e683f */
[----:B------:R-:W-:Y:S01]  /*6470*/  ISETP.NE.AND P0, PT, R6, 0xe, PT ;  /* 0x0000000e0600780c */ /* 0x000fe20003f05270 */
[----:B------:R-:W-:Y:S01]  /*6480*/  UIADD3 UR8, UR22, UR8, URZ ;  /* 0x0000000816087290 */ /* 0x000fe2000fffe03f */
[----:B------:R-:W-:Y:S01]  /*6490*/  VIADD R22, R22, 0x40 ;  /* 0x0000004016167836 */ /* 0x000fe20000000000 */
[----:B------:R-:W-:Y:S01]  /*64a0*/  UIADD3 UR22, UR22, UR11, URZ ;  /* 0x0000000b16167290 */ /* 0x000fe2000fffe03f */
[----:B------:R-:W-:Y:S01]  /*64b0*/  SEL R14, RZ, 0x1, P0 ;  /* 0x00000001ff0e7807 */ /* 0x000fe20000000000 */
[----:B------:R-:W-:Y:S01]  /*64c0*/  UPRMT UR31, URZ, 0x5410, UR14 ;  /* 0x000054103f1f7896 */ /* 0x000fe2000800000e */
[----:B------:R-:W-:Y:S01]  /*64d0*/  SEL R6, R6, RZ, P0 ;  /* 0x000000ff06067207 */ /* 0x000fe20000000000 */
[----:B------:R-:W-:Y:S01]  /*64e0*/  UIADD3.X UR33, URZ, UR29, URZ, UP1, !UPT ;  /* 0x0000001d3f217290 */ /* 0x000fe20008ffe43f */
[----:B------:R-:W-:Y:S01]  /*64f0*/  LOP3.LUT R5, R5, R14, RZ, 0x3c, !PT ;  /* 0x0000000e05057212 */ /* 0x000fe200078e3cff */
[----:B------:R-:W-:Y:S01]  /*6500*/  UMOV UR18, 0x0 ;  /* 0x0000000000127882 */ /* 0x000fe20000000000 */
[----:B------:R-:W-:Y:S01]  /*6510*/  UMOV UR19, 0x10000000 ;  /* 0x1000000000137882 */ /* 0x000fe20000000000 */
[----:B------:R-:W-:-:S02]  /*6520*/  UMOV UR11, UR23 ;  /* 0x00000017000b7c82 */ /* 0x000fc40008000000 */
[----:B------:R0:W-:Y:S02]  /*6530*/  UTMALDG.3D.MULTICAST [UR8], [UR16], UR21, desc[UR18] ;  /* 0x00001208100073b4 */ /* 0x0001e40008011815 */
[----:B0-----:R-:W-:Y:S01]  /*6540*/  UMOV UR8, UR22 ;  /* 0x0000001600087c82 */ /* 0x001fe20008000000 */
[----:B------:R-:W-:Y:S02]  /*6550*/  UMOV UR11, UR26 ;  /* 0x0000001a000b7c82 */ /* 0x000fe40008000000 */
[----:B------:R0:W-:Y:S02]  /*6560*/  UTMALDG.3D.MULTICAST [UR8], [UR32], UR31, desc[UR18] ;  /* 0x00001208200073b4 */ /* 0x0001e4000801181f */
[----:B0-----:R-:W-:Y:S05]  /*6570*/  @P1 BRA `(.L_x_179) ;  /* 0xfffffffc00441947 */ /* 0x001fea000383ffff */
.L_x_176:
[----:B------:R-:W-:Y:S05]  /*6580*/  BSYNC B1 ;  /* 0x0000000000017941 */ /* 0x000fea0003800000 */
.L_x_175:
[----:B------:R-:W-:Y:S01]  /*6590*/  LOP3.LUT P1, RZ, R10, 0xff, RZ, 0xc0, !PT ;  /* 0x000000ff0aff7812 */ /* 0x000fe2000782c0ff */
[C---:B------:R-:W-:Y:S01]  /*65a0*/  IMAD.IADD R12, R3.reuse, 0x1, R12 ;  /* 0x00000001030c7824 */ /* 0x040fe200078e020c */
[----:B------:R-:W-:Y:S01]  /*65b0*/  ULDC.64 UR8, c[0x0][0x650] ;  /* 0x0001940000087ab9 */ /* 0x000fe20000000a00 */
[----:B------:R-:W-:Y:S01]  /*65c0*/  ISETP.GE.U32.AND P2, PT, R3, 0xe, PT ;  /* 0x0000000e0300780c */ /* 0x000fe20003f46070 */
[----:B------:R-:W-:Y:S01]  /*65d0*/  BSSY B1, `(.L_x_180) ;  /* 0x000006b000017945 */ /* 0x000fe20003800000 */
[----:B------:R-:W-:Y:S01]  /*65e0*/  IMAD.MOV.U32 R11, RZ, RZ, -0x1 ;  /* 0xffffffffff0b7424 */ /* 0x000fe200078e00ff */
[----:B------:R-:W-:Y:S01]  /*65f0*/  SHF.R.U32.HI R4, RZ, 0x1, R12 ;  /* 0x00000001ff047819 */ /* 0x000fe2000001160c */
[----:B------:R-:W-:Y:S01]  /*6600*/  IMAD.MOV.U32 R20, RZ, RZ, -0x1 ;  /* 0xffffffffff147424 */ /* 0x000fe200078e00ff */
[----:B------:R-:W-:Y:S01]  /*6610*/  ISETP.GT.U32.AND P0, PT, R12, 0xd, PT ;  /* 0x0000000d0c00780c */ /* 0x000fe20003f04070 */
[----:B------:R-:W-:Y:S01]  /*6620*/  IMAD.MOV.U32 R13, RZ, RZ, -0x1 ;  /* 0xffffffffff0d7424 */ /* 0x000fe200078e00ff */
[----:B------:R-:W-:-:S02]  /*6630*/  PRMT R10, RZ, 0x7610, R10 ;  /* 0x00007610ff0a7816 */ /* 0x000fc4000000000a */
[----:B------:R-:W-:Y:S01]  /*6640*/  ISETP.LT.U32.AND P0, PT, R3, 0xe, P0 ;  /* 0x0000000e0300780c */ /* 0x000fe20000701070 */
[----:B------:R-:W0:Y:S01]  /*6650*/  @P1 S2R R6, SR_CgaCtaId ;  /* 0x0000000000061919 */ /* 0x000e220000008800 */
[----:B------:R-:W-:-:S04]  /*6660*/  @P1 MOV R5, 0x400 ;  /* 0x0000040000051802 */ /* 0x000fc80000000f00 */
[----:B0-----:R-:W-:Y:S01]  /*6670*/  @P1 LEA R6, R6, R5, 0x18 ;  /* 0x0000000506061211 */ /* 0x001fe200078ec0ff */
[----:B------:R-:W-:-:S03]  /*6680*/  IMAD.WIDE.U32 R4, R4, -0x6db6db6d, RZ ;  /* 0x9249249304047825 */ /* 0x000fc600078e00ff */
[----:B------:R0:W-:Y:S01]  /*6690*/  @P1 SYNCS.ARRIVE.TRANS64.A1T0 RZ, [R6+URZ+0xf8], RZ ;  /* 0x0000f8ff06ff19a7 */ /* 0x0001e2000810003f */
[----:B------:R-:W-:Y:S02]  /*66a0*/  IADD3 R16, P1, R16, UR24, RZ ;  /* 0x0000001810107c10 */ /* 0x000fe4000ff3e0ff */
[----:B------:R-:W-:Y:S02]  /*66b0*/  SHF.R.U32.HI R7, RZ, 0x2, R5 ;  /* 0x00000002ff077819 */ /* 0x000fe40000011605 */
[----:B------:R-:W-:Y:S02]  /*66c0*/  SEL R5, RZ, 0x1, !P0 ;  /* 0x00000001ff057807 */ /* 0x000fe40004000000 */
[----:B------:R-:W-:Y:S01]  /*66d0*/  IADD3.X R17, R17, UR15, RZ, P1, !PT ;  /* 0x0000000f11117c10 */ /* 0x000fe20008ffe4ff */
[----:B------:R-:W-:Y:S01]  /*66e0*/  IMAD R12, R7, -0xe, R12 ;  /* 0xfffffff2070c7824 */ /* 0x000fe200078e020c */
[----:B------:R-:W-:Y:S02]  /*66f0*/  ISETP.GE.U32.AND P0, PT, R16, UR8, PT ;  /* 0x0000000810007c0c */ /* 0x000fe4000bf06070 */
[----:B------:R-:W-:-:S02]  /*6700*/  LOP3.LUT R0, R0, R5, RZ, 0x3c, !PT ;  /* 0x0000000500007212 */ /* 0x000fc400078e3cff */
[----:B------:R-:W-:Y:S02]  /*6710*/  ISETP.GE.U32.AND.EX P0, PT, R17, UR9, PT, P0 ;  /* 0x0000000911007c0c */ /* 0x000fe4000bf06100 */
[----:B------:R-:W-:Y:S02]  /*6720*/  @P2 LOP3.LUT R0, R0, 0x1, R7, 0x78, !PT ;  /* 0x0000000100002812 */ /* 0x000fe400078e7807 */
[----:B------:R-:W-:-:S09]  /*6730*/  PRMT R4, RZ, 0x7610, R4 ;  /* 0x00007610ff047816 */ /* 0x000fd20000000004 */
[----:B0-----:R-:W-:Y:S05]  /*6740*/  @P0 BRA `(.L_x_181) ;  /* 0x00000004004c0947 */ /* 0x001fea0003800000 */
[----:B------:R-:W0:Y:S01]  /*6750*/  S2R R14, SR_CTAID.X ;  /* 0x00000000000e7919 */ /* 0x000e220000002500 */
[----:B------:R-:W-:Y:S01]  /*6760*/  ULDC.64 UR8, c[0x0][0x628] ;  /* 0x00018a0000087ab9 */ /* 0x000fe20000000a00 */
[----:B------:R-:W1:Y:S01]  /*6770*/  LDC R15, c[0x0][0x144] ;  /* 0x00005100ff0f7b82 */ /* 0x000e620000000800 */
[----:B------:R-:W-:Y:S01]  /*6780*/  ISETP.NE.U32.AND P0, PT, RZ, UR8, PT ;  /* 0x00000008ff007c0c */ /* 0x000fe2000bf05070 */
[----:B------:R-:W2:Y:S01]  /*6790*/  S2R R11, SR_CTAID.Y ;  /* 0x00000000000b7919 */ /* 0x000ea20000002600 */
[----:B------:R-:W-:Y:S01]  /*67a0*/  ULDC UR10, c[0x0][0x150] ;  /* 0x00005400000a7ab9 */ /* 0x000fe20000000800 */
[----:B------:R-:W-:Y:S01]  /*67b0*/  ULDC UR11, c[0x0][0x630] ;  /* 0x00018c00000b7ab9 */ /* 0x000fe20000000800 */
[----:B------:R-:W-:Y:S01]  /*67c0*/  ISETP.NE.AND.EX P0, PT, RZ, UR9, PT, P0 ;  /* 0x00000009ff007c0c */ /* 0x000fe2000bf05300 */
[----:B------:R-:W-:Y:S01]  /*67d0*/  IMAD.MOV.U32 R4, RZ, RZ, R16 ;  /* 0x000000ffff047224 */ /* 0x000fe200078e0010 */
[----:B0-----:R-:W-:-:S05]  /*67e0*/  I2FP.F32.U32 R5, R14 ;  /* 0x0000000e00057245 */ /* 0x001fca0000201000 */
[----:B------:R-:W-:Y:S01]  /*67f0*/  FMUL R20, R5, UR10 ;  /* 0x0000000a05147c20 */ /* 0x000fe20008400000 */
[----:B------:R-:W-:-:S05]  /*6800*/  IMAD.MOV.U32 R5, RZ, RZ, R17 ;  /* 0x000000ffff057224 */ /* 0x000fca00078e0011 */
[----:B--2---:R-:W-:Y:S05]  /*6810*/  @!P0 BRA `(.L_x_182) ;  /* 0x0000000000288947 */ /* 0x004fea0003800000 */
[----:B------:R-:W-:Y:S02]  /*6820*/  ULDC UR10, c[0x0][0x634] ;  /* 0x00018d00000a7ab9 */ /* 0x000fe40000000800 */
[----:B------:R-:W-:-:S05]  /*6830*/  IADD3 R5, P0, R16, UR10, RZ ;  /* 0x0000000a10057c10 */ /* 0x000fca000ff1e0ff */
[----:B------:R-:W-:-:S04]  /*6840*/  IMAD.X R13, RZ, RZ, R17, P0 ;  /* 0x000000ffff0d7224 */ /* 0x000fc800000e0611 */
[----:B------:R-:W-:-:S04]  /*6850*/  IMAD.WIDE.U32 R6, R13, UR8, RZ ;  /* 0x000000080d067c25 */ /* 0x000fc8000f8e00ff */
[----:B------:R-:W-:-:S04]  /*6860*/  IMAD.WIDE.U32 R6, P0, R5, UR9, R6 ;  /* 0x0000000905067c25 */ /* 0x000fc8000f800006 */
[----:B------:R-:W-:-:S04]  /*6870*/  IMAD.WIDE.U32 R4, R5, UR8, RZ ;  /* 0x0000000805047c25 */ /* 0x000fc8000f8e00ff */
[----:B------:R-:W-:Y:S01]  /*6880*/  IMAD.MOV.U32 R4, RZ, RZ, R7 ;  /* 0x000000ffff047224 */ /* 0x000fe200078e0007 */
[----:B------:R-:W-:Y:S01]  /*6890*/  IADD3 RZ, P1, R5, R6, RZ ;  /* 0x0000000605ff7210 */ /* 0x000fe20007f3e0ff */
[----:B------:R-:W-:-:S04]  /*68a0*/  IMAD.X R5, RZ, RZ, RZ, P0 ;  /* 0x000000ffff057224 */ /* 0x000fc800000e06ff */
[----:B------:R-:W-:-:S08]  /*68b0*/  IMAD.WIDE.U32.X R4, R13, UR9, R4, P1 ;  /* 0x000000090d047c25 */ /* 0x000fd000088e0404 */
.L_x_182:
[--C-:B------:R-:W-:Y:S01]  /*68c0*/  SHF.R.U64 R13, R4, UR11, R5.reuse ;  /* 0x0000000b040d7c19 */ /* 0x100fe20008001205 */
[----:B------:R-:W0:Y:S01]  /*68d0*/  F2I.U32.TRUNC.NTZ R20, R20 ;  /* 0x0000001400147305 */ /* 0x000e22000020f000 */
[----:B------:R-:W-:Y:S01]  /*68e0*/  SHF.R.U32.HI R4, RZ, UR11, R5 ;  /* 0x0000000bff047c19 */ /* 0x000fe20008011605 */
[----:B------:R-:W-:Y:S01]  /*68f0*/  ULDC.64 UR8, c[0x0][0x620] ;  /* 0x0001880000087ab9 */ /* 0x000fe20000000a00 */
[----:B------:R-:W-:Y:S01]  /*6900*/  IADD3 R7, P0, RZ, -R13, RZ ;  /* 0x8000000dff077210 */ /* 0x000fe20007f1e0ff */
[----:B------:R-:W-:Y:S01]  /*6910*/  ULDC.64 UR10, c[0x0][0x640] ;  /* 0x00019000000a7ab9 */ /* 0x000fe20000000a00 */
[----:B------:R-:W2:Y:S03]  /*6920*/  LDC R22, c[0x0][0x148] ;  /* 0x00005200ff167b82 */ /* 0x000ea60000000800 */
[----:B------:R-:W-:Y:S01]  /*6930*/  IMAD.X R4, RZ, RZ, ~R4, P0 ;  /* 0x000000ffff047224 */ /* 0x000fe200000e0e04 */
[----:B------:R-:W-:-:S03]  /*6940*/  ISETP.NE.U32.AND P0, PT, RZ, UR10, PT ;  /* 0x0000000aff007c0c */ /* 0x000fc6000bf05070 */
[----:B------:R-:W-:Y:S01]  /*6950*/  IMAD R6, R4, UR8, RZ ;  /* 0x0000000804067c24 */ /* 0x000fe2000f8e02ff */
[----:B------:R-:W-:Y:S01]  /*6960*/  ISETP.NE.AND.EX P0, PT, RZ, UR11, PT, P0 ;  /* 0x0000000bff007c0c */ /* 0x000fe2000bf05300 */
[----:B------:R-:W-:Y:S01]  /*6970*/  IMAD.WIDE.U32 R4, R7, UR8, R16 ;  /* 0x0000000807047c25 */ /* 0x000fe2000f8e0010 */
[----:B------:R-:W-:-:S03]  /*6980*/  ULDC UR8, c[0x0][0x618] ;  /* 0x0001860000087ab9 */ /* 0x000fc60000000800 */
[----:B------:R-:W-:Y:S01]  /*6990*/  IMAD R7, R7, UR9, R6 ;  /* 0x0000000907077c24 */ /* 0x000fe2000f8e0206 */
[----:B------:R-:W-:Y:S01]  /*69a0*/  ULDC UR9, c[0x0][0x154] ;  /* 0x0000550000097ab9 */ /* 0x000fe20000000800 */
[----:B0-----:R-:W-:Y:S02]  /*69b0*/  IMAD.MOV R6, RZ, RZ, -R20 ;  /* 0x000000ffff067224 */ /* 0x001fe400078e0a14 */
[----:B------:R-:W-:Y:S02]  /*69c0*/  IMAD.IADD R5, R5, 0x1, R7 ;  /* 0x0000000105057824 */ /* 0x000fe400078e0207 */
[----:B-1----:R-:W-:Y:S01]  /*69d0*/  IMAD R14, R15, R6, R14 ;  /* 0x000000060f0e7224 */ /* 0x002fe200078e020e */
[----:B------:R-:W-:Y:S02]  /*69e0*/  I2FP.F32.U32 R6, R11 ;  /* 0x0000000b00067245 */ /* 0x000fe40000201000 */
[--C-:B------:R-:W-:Y:S02]  /*69f0*/  SHF.R.U64 R15, R4, UR8, R5.reuse ;  /* 0x00000008040f7c19 */ /* 0x100fe40008001205 */
[----:B------:R-:W-:Y:S01]  /*6a00*/  SHF.R.U32.HI R4, RZ, UR8, R5 ;  /* 0x00000008ff047c19 */ /* 0x000fe20008011605 */
[----:B------:R-:W-:Y:S01]  /*6a10*/  FMUL R6, R6, UR9 ;  /* 0x0000000906067c20 */ /* 0x000fe20008400000 */
[----:B------:R-:W-:-:S02]  /*6a20*/  ULDC UR8, c[0x0][0x608] ;  /* 0x0001820000087ab9 */ /* 0x000fc40000000800 */
[--C-:B------:R-:W-:Y:S01]  /*6a30*/  SHF.R.U64 R21, R15, UR8, R4.reuse ;  /* 0x000000080f157c19 */ /* 0x100fe20008001204 */
[----:B------:R0:W1:Y:S01]  /*6a40*/  F2I.U32.TRUNC.NTZ R24, R6 ;  /* 0x0000000600187305 */ /* 0x000062000020f000 */
[----:B------:R-:W-:Y:S01]  /*6a50*/  SHF.R.U32.HI R4, RZ, UR8, R4 ;  /* 0x00000008ff047c19 */ /* 0x000fe20008011604 */
[----:B------:R-:W-:-:S03]  /*6a60*/  ULDC UR8, c[0x0][0x658] ;  /* 0x0001960000087ab9 */ /* 0x000fc60000000800 */
[--C-:B------:R-:W-:Y:S02]  /*6a70*/  SHF.R.U64 R20, R21, UR8, R4.reuse ;  /* 0x0000000815147c19 */ /* 0x100fe40008001204 */
[----:B------:R-:W-:-:S03]  /*6a80*/  SHF.R.U32.HI R23, RZ, UR8, R4 ;  /* 0x00000008ff177c19 */ /* 0x000fc60008011604 */
[----:B------:R-:W-:Y:S02]  /*6a90*/  IMAD.MOV.U32 R4, RZ, RZ, R20 ;  /* 0x000000ffff047224 */ /* 0x000fe400078e0014 */
[----:B------:R-:W-:Y:S01]  /*6aa0*/  IMAD.MOV.U32 R5, RZ, RZ, R23 ;  /* 0x000000ffff057224 */ /* 0x000fe200078e0017 */
[----:B0-----:R-:W-:Y:S06]  /*6ab0*/  @!P0 BRA `(.L_x_183) ;  /* 0x0000000000288947 */ /* 0x001fec0003800000 */
        /* <DEDUP_REMOVED lines=10> */
.L_x_183:
[----:B------:R-:W-:Y:S01]  /*6b60*/  ISETP.NE.AND P0, PT, R2, 0x1, PT ;  /* 0x000000010200780c */ /* 0x000fe20003f05270 */
[----:B------:R-:W-:Y:S01]  /*6b70*/  ULDC UR8, c[0x0][0x648] ;  /* 0x0001920000087ab9 */ /* 0x000fe20000000800 */
[----:B-1----:R-:W-:Y:S01]  /*6b80*/  IMAD.MOV R24, RZ, RZ, -R24 ;  /* 0x000000ffff187224 */ /* 0x002fe200078e0a18 */
[----:B------:R-:W-:Y:S01]  /*6b90*/  SHF.R.U64 R4, R4, UR8, R5 ;  /* 0x0000000804047c19 */ /* 0x000fe20008001205 */
[----:B------:R-:W-:Y:S01]  /*6ba0*/  ULDC UR8, c[0x0][0x638] ;  /* 0x00018e0000087ab9 */ /* 0x000fe20000000800 */
[----:B------:R-:W-:Y:S01]  /*6bb0*/  LOP3.LUT R21, R21, UR7, RZ, 0xc0, !PT ;  /* 0x0000000715157c12 */ /* 0x000fe2000f8ec0ff */
[----:B------:R-:W-:Y:S02]  /*6bc0*/  ULDC UR9, c[0x0][0x610] ;  /* 0x0001840000097ab9 */ /* 0x000fe40000000800 */
[----:B------:R-:W-:Y:S02]  /*6bd0*/  IMAD.MOV R5, RZ, RZ, -R4 ;  /* 0x000000ffff057224 */ /* 0x000fe400078e0a04 */
[----:B------:R-:W-:-:S02]  /*6be0*/  IMAD R21, R4, UR5, R21 ;  /* 0x0000000504157c24 */ /* 0x000fc4000f8e0215 */
[----:B------:R-:W-:Y:S01]  /*6bf0*/  IMAD R20, R5, UR8, R20 ;  /* 0x0000000805147c24 */ /* 0x000fe2000f8e0214 */
[----:B------:R-:W-:Y:S01]  /*6c00*/  ULDC UR8, c[0x0][0x600] ;  /* 0x0001800000087ab9 */ /* 0x000fe20000000800 */
[----:B--2---:R-:W-:Y:S01]  /*6c10*/  @P0 IMAD R14, R22, R24, R11 ;  /* 0x00000018160e0224 */ /* 0x004fe200078e020b */
[----:B------:R-:W-:Y:S01]  /*6c20*/  LOP3.LUT R11, R15, UR4, RZ, 0xc0, !PT ;  /* 0x000000040f0b7c12 */ /* 0x000fe2000f8ec0ff */
[----:B------:R-:W-:Y:S02]  /*6c30*/  IMAD.MOV.U32 R4, RZ, RZ, 0x1 ;  /* 0x00000001ff047424 */ /* 0x000fe400078e00ff */
[----:B------:R-:W-:Y:S02]  /*6c40*/  IMAD R14, R21, UR9, R14 ;  /* 0x00000009150e7c24 */ /* 0x000fe4000f8e020e */
[----:B------:R-:W-:-:S05]  /*6c50*/  IMAD R11, R20, UR8, R11 ;  /* 0x00000008140b7c24 */ /* 0x000fca000f8e020b */
[----:B------:R-:W-:Y:S02]  /*6c60*/  SEL R20, R11, R14, !P0 ;  /* 0x0000000e0b147207 */ /* 0x000fe40004000000 */
[----:B------:R-:W-:-:S07]  /*6c70*/  SEL R11, R14, R11, !P0 ;  /* 0x0000000b0e0b7207 */ /* 0x000fce0004000000 */
.L_x_181:
[----:B------:R-:W-:Y:S05]  /*6c80*/  BSYNC B1 ;  /* 0x0000000000017941 */ /* 0x000fea0003800000 */
.L_x_180:
[----:B------:R-:W-:-:S13]  /*6c90*/  LOP3.LUT P0, RZ, R4, 0xff, RZ, 0xc0, !PT ;  /* 0x000000ff04ff7812 */ /* 0x000fda000780c0ff */
[----:B------:R-:W-:Y:S05]  /*6ca0*/  @P0 BRA `(.L_x_184) ;  /* 0xfffffff400400947 */ /* 0x000fea000383ffff */
[----:B------:R-:W-:Y:S05]  /*6cb0*/  BSYNC B0 ;  /* 0x0000000000007941 */ /* 0x000fea0003800000 */
.L_x_173:
[----:B------:R-:W-:-:S03]  /*6cc0*/  UMOV UR8, 0xffffffff ;  /* 0xffffffff00087882 */ /* 0x000fc60000000000 */
[----:B------:R-:W-:Y:S05]  /*6cd0*/  BRA.DIV UR8, `(.L_x_185) ;  /* 0x0000000a087c7947 */ /* 0x000fea000b800000 */
[----:B------:R-:W-:-:S13]  /*6ce0*/  ELECT P6, URZ, PT ;  /* 0x00000000003f782f */ /* 0x000fda00038c0000 */
.L_x_209:
[----:B------:R-:W-:Y:S04]  /*6cf0*/  BSSY B0, `(.L_x_186) ;  /* 0x0000085000007945 */ /* 0x000fe80003800000 */
[----:B------:R-:W-:Y:S05]  /*6d00*/  @!P6 BRA `(.L_x_187) ;  /* 0x00000008000ce947 */ /* 0x000fea0003800000 */
[----:B------:R-:W-:-:S04]  /*6d10*/  LOP3.LUT R19, R19, 0x2, RZ, 0xfc, !PT ;  /* 0x0000000213137812 */ /* 0x000fc800078efcff */
[----:B------:R-:W-:-:S13]  /*6d20*/  ISETP.NE.AND P0, PT, R19, 0x3, PT ;  /* 0x000000031300780c */ /* 0x000fda0003f05270 */
[----:B------:R-:W-:Y:S05]  /*6d30*/  @!P0 BRA `(.L_x_188) ;  /* 0x0000000000048947 */ /* 0x000fea0003800000 */
[----:B------:R-:W-:Y:S01]  /*6d40*/  BPT.TRAP 0x1 ;  /* 0x000000040000795c */ /* 0x000fe20000300000 */
.L_x_188:
[----:B------:R-:W0:Y:S01]  /*6d50*/  S2R R3, SR_CgaCtaId ;  /* 0x0000000000037919 */ /* 0x000e220000008800 */
[----:B------:R-:W-:-:S04]  /*6d60*/  MOV R2, 0x400 ;  /* 0x0000040000027802 */ /* 0x000fc80000000f00 */
[----:B0-----:R-:W-:Y:S02]  /*6d70*/  LEA R3, R3, R2, 0x18 ;  /* 0x0000000203037211 */ /* 0x001fe400078ec0ff */
[----:B------:R-:W-:-:S03]  /*6d80*/  SHF.L.U32 R2, R0, 0x1f, RZ ;  /* 0x0000001f00027819 */ /* 0x000fc600000006ff */
[----:B------:R-:W-:-:S04]  /*6d90*/  VIADD R3, R3, 0x70 ;  /* 0x0000007003037836 */ /* 0x000fc80000000000 */
[C---:B------:R-:W-:Y:S02]  /*6da0*/  IMAD R7, R12.reuse, 0x8, R3 ;  /* 0x000000080c077824 */ /* 0x040fe400078e0203 */
[----:B------:R-:W-:Y:S02]  /*6db0*/  VIADD R12, R12, 0x1 ;  /* 0x000000010c0c7836 */ /* 0x000fe40000000000 */
[----:B------:R-:W0:Y:S03]  /*6dc0*/  SYNCS.PHASECHK.TRANS64.TRYWAIT P0, [R7+URZ], R2 ;  /* 0x00000002070075a7 */ /* 0x000e26000800017f */
[----:B------:R-:W-:-:S04]  /*6dd0*/  ISETP.NE.AND P1, PT, R12, 0xe, PT ;  /* 0x0000000e0c00780c */ /* 0x000fc80003f25270 */
[----:B------:R-:W-:Y:S02]  /*6de0*/  SEL R5, RZ, 0x1, P1 ;  /* 0x00000001ff057807 */ /* 0x000fe40000800000 */
[----:B------:R-:W-:Y:S02]  /*6df0*/  SEL R12, R12, RZ, P1 ;  /* 0x000000ff0c0c7207 */ /* 0x000fe40000800000 */
[----:B------:R-:W-:-:S03]  /*6e00*/  LOP3.LUT R5, R0, R5, RZ, 0x3c, !PT ;  /* 0x0000000500057212 */ /* 0x000fc600078e3cff */
[----:B------:R-:W-:Y:S01]  /*6e10*/  IMAD R9, R12, 0x8, R3 ;  /* 0x000000080c097824 */ /* 0x000fe200078e0203 */
[----:B------:R-:W-:Y:S01]  /*6e20*/  SHF.L.U32 R4, R5, 0x1f, RZ ;  /* 0x0000001f05047819 */ /* 0x000fe200000006ff */
[----:B0-----:R-:W-:Y:S06]  /*6e30*/  @!P0 BRA `(.L_x_189) ;  /* 0x0000000800448947 */ /* 0x001fec0003800000 */
.L_x_210:
[----:B------:R-:W1:Y:S01]  /*6e40*/  SYNCS.PHASECHK.TRANS64.TRYWAIT P0, [R9+URZ], R4 ;  /* 0x00000004090075a7 */ /* 0x000e62000800017f */
[----:B------:R-:W-:-:S05]  /*6e50*/  VIADD R0, R12, 0x1 ;  /* 0x000000010c007836 */ /* 0x000fca0000000000 */
[----:B------:R-:W-:-:S04]  /*6e60*/  ISETP.NE.AND P1, PT, R0, 0xe, PT ;  /* 0x0000000e0000780c */ /* 0x000fc80003f25270 */
[----:B0-----:R-:W-:Y:S02]  /*6e70*/  SEL R2, RZ, 0x1, P1 ;  /* 0x00000001ff027807 */ /* 0x001fe40000800000 */
[----:B------:R-:W-:Y:S02]  /*6e80*/  SEL R0, R0, RZ, P1 ;  /* 0x000000ff00007207 */ /* 0x000fe40000800000 */
[----:B------:R-:W-:-:S03]  /*6e90*/  LOP3.LUT R7, R5, R2, RZ, 0x3c, !PT ;  /* 0x0000000205077212 */ /* 0x000fc600078e3cff */
[----:B------:R-:W-:Y:S01]  /*6ea0*/  IMAD R6, R0, 0x8, R3 ;  /* 0x0000000800067824 */ /* 0x000fe200078e0203 */
[----:B------:R-:W-:Y:S01]  /*6eb0*/  SHF.L.U32 R5, R7, 0x1f, RZ ;  /* 0x0000001f07057819 */ /* 0x000fe200000006ff */
[----:B-1----:R-:W-:Y:S06]  /*6ec0*/  @!P0 BRA `(.L_x_190) ;  /* 0x0000000800348947 */ /* 0x002fec0003800000 */
.L_x_211:
[----:B------:R-:W1:Y:S01]  /*6ed0*/  SYNCS.PHASECHK.TRANS64.TRYWAIT P0, [R6+URZ], R5 ;  /* 0x00000005060075a7 */ /* 0x000e62000800017f */
[----:B------:R-:W-:-:S05]  /*6ee0*/  VIADD R0, R0, 0x1 ;  /* 0x0000000100007836 */ /* 0x000fca0000000000 */
[----:B------:R-:W-:-:S04]  /*6ef0*/  ISETP.NE.AND P1, PT, R0, 0xe, PT ;  /* 0x0000000e0000780c */ /* 0x000fc80003f25270 */
[----:B------:R-:W-:Y:S02]  /*6f00*/  SEL R2, RZ, 0x1, P1 ;  /* 0x00000001ff027807 */ /* 0x000fe40000800000 */
[----:B------:R-:W-:Y:S02]  /*6f10*/  SEL R0, R0, RZ, P1 ;  /* 0x000000ff00007207 */ /* 0x000fe40000800000 */
[----:B------:R-:W-:-:S03]  /*6f20*/  LOP3.LUT R7, R7, R2, RZ, 0x3c, !PT ;  /* 0x0000000207077212 */ /* 0x000fc600078e3cff */
[----:B0-----:R-:W-:Y:S01]  /*6f30*/  IMAD R9, R0, 0x8, R3 ;  /* 0x0000000800097824 */ /* 0x001fe200078e0203 */
[----:B------:R-:W-:Y:S01]  /*6f40*/  SHF.L.U32 R4, R7, 0x1f, RZ ;  /* 0x0000001f07047819 */ /* 0x000fe200000006ff */
[----:B-1----:R-:W-:Y:S06]  /*6f50*/  @!P0 BRA `(.L_x_191) ;  /* 0x0000000800248947 */ /* 0x002fec0003800000 */
.L_x_212:
        /* <DEDUP_REMOVED lines=9> */
.L_x_213:
        /* <DEDUP_REMOVED lines=9> */
.L_x_214:
        /* <DEDUP_REMOVED lines=9> */
.L_x_215:
        /* <DEDUP_REMOVED lines=9> */
.L_x_216:
        /* <DEDUP_REMOVED lines=9> */
.L_x_217:
        /* <DEDUP_REMOVED lines=9> */
.L_x_218:
        /* <DEDUP_REMOVED lines=9> */
.L_x_219:
        /* <DEDUP_REMOVED lines=9> */
.L_x_220:
        /* <DEDUP_REMOVED lines=9> */
.L_x_221:
[----:B------:R-:W1:Y:S01]  /*7470*/  SYNCS.PHASECHK.TRANS64.TRYWAIT P0, [R6+URZ], R5 ;  /* 0x00000005060075a7 */ /* 0x000e62000800017f */
[----:B------:R-:W-:-:S05]  /*7480*/  VIADD R0, R0, 0x1 ;  /* 0x0000000100007836 */ /* 0x000fca0000000000 */
[----:B------:R-:W-:-:S04]  /*7490*/  ISETP.NE.AND P1, PT, R0, 0xe, PT ;  /* 0x0000000e0000780c */ /* 0x000fc80003f25270 */
[----:B------:R-:W-:Y:S02]  /*74a0*/  SEL R2, RZ, 0x1, P1 ;  /* 0x00000001ff027807 */ /* 0x000fe40000800000 */
[----:B------:R-:W-:Y:S02]  /*74b0*/  SEL R0, R0, RZ, P1 ;  /* 0x000000ff00007207 */ /* 0x000fe40000800000 */
[----:B------:R-:W-:Y:S01]  /*74c0*/  LOP3.LUT R2, R7, R2, RZ, 0x3c, !PT ;  /* 0x0000000207027212 */ /* 0x000fe200078e3cff */
[----:B-1----:R-:W-:Y:S06]  /*74d0*/  @!P0 BRA `(.L_x_201) ;  /* 0x00000004008c8947 */ /* 0x002fec0003800000 */
.L_x_222:
[----:B------:R-:W-:Y:S01]  /*74e0*/  IMAD R3, R0, 0x8, R3 ;  /* 0x0000000800037824 */ /* 0x000fe200078e0203 */
[----:B------:R-:W-:-:S07]  /*74f0*/  SHF.L.U32 R0, R2, 0x1f, RZ ;  /* 0x0000001f02007819 */ /* 0x000fce00000006ff */
.L_x_202:
[----:B--2---:R2:W3:Y:S02]  /*7500*/  SYNCS.PHASECHK.TRANS64.TRYWAIT P0, [R3+URZ], R0 ;  /* 0x00000000030075a7 */ /* 0x0044e4000800017f */
[----:B---3--:R-:W-:Y:S05]  /*7510*/  @!P0 NANOSLEEP.SYNCS 0x989680 ;  /* 0x009896800000895d */ /* 0x008fea0003900000 */
[----:B------:R-:W3:Y:S02]  /*7520*/  @!P0 SYNCS.PHASECHK.TRANS64 P0, [R3+URZ], R0 ;  /* 0x00000000030085a7 */ /* 0x000ee4000800007f */
[----:B---3--:R-:W-:Y:S05]  /*7530*/  @!P0 BRA `(.L_x_202) ;  /* 0xfffffffc00f08947 */ /* 0x008fea000383ffff */
.L_x_187:
[----:B------:R-:W-:Y:S05]  /*7540*/  BSYNC B0 ;  /* 0x0000000000007941 */ /* 0x000fea0003800000 */
.L_x_186:
[----:B------:R-:W-:Y:S05]  /*7550*/  EXIT ;  /* 0x000000000000794d */ /* 0x000fea0003800000 */
.L_x_22:
[----:B---3--:R3:W4:Y:S02]  /*7560*/  SYNCS.PHASECHK.TRANS64.TRYWAIT P1, [R3+URZ], R0 ;  /* 0x00000000030075a7 */ /* 0x008724000802017f */
[----:B----4-:R-:W-:Y:S05]  /*7570*/  @!P1 NANOSLEEP.SYNCS 0x989680 ;  /* 0x009896800000995d */ /* 0x010fea0003900000 */
[----:B------:R-:W4:Y:S02]  /*7580*/  @!P1 SYNCS.PHASECHK.TRANS64 P1, [R3+URZ], R0 ;  /* 0x00000000030095a7 */ /* 0x000f24000802007f */
[----:B----4-:R-:W-:Y:S05]  /*7590*/  @!P1 BRA `(.L_x_22) ;  /* 0xfffffffc00f09947 */ /* 0x010fea000383ffff */
[----:B------:R-:W-:Y:S05]  /*75a0*/  BRA `(.L_x_21) ;  /* 0xffffffa000347947 */ /* 0x000fea000383ffff */
.L_x_27:
[----:B-1----:R1:W2:Y:S02]  /*75b0*/  SYNCS.PHASECHK.TRANS64.TRYWAIT P1, [R5+URZ], R4 ;  /* 0x00000004050075a7 */ /* 0x0022a4000802017f */
[----:B--2---:R-:W-:Y:S05]  /*75c0*/  @!P1 NANOSLEEP.SYNCS 0x989680 ;  /* 0x009896800000995d */ /* 0x004fea0003900000 */
[----:B------:R-:W2:Y:S02]  /*75d0*/  @!P1 SYNCS.PHASECHK.TRANS64 P1, [R5+URZ], R4 ;  /* 0x00000004050095a7 */ /* 0x000ea4000802007f */
[----:B--2---:R-:W-:Y:S05]  /*75e0*/  @!P1 BRA `(.L_x_27) ;  /* 0xfffffffc00f09947 */ /* 0x004fea000383ffff */
[----:B------:R-:W-:Y:S05]  /*75f0*/  BRA `(.L_x_26) ;  /* 0xffffffa000e47947 */ /* 0x000fea000383ffff */
.L_x_174:
[----:B------:R-:W-:Y:S01]  /*7600*/  BSSY B1, `(.L_x_203) ;  /* 0x0000006000017945 */ /* 0x000fe20003800000 */
[----:B------:R-:W-:-:S07]  /*7610*/  IMAD.MOV.U32 R15, RZ, RZ, -0x1 ;  /* 0xffffffffff0f7424 */ /* 0x000fce00078e00ff */
[----:B------:R-:W-:Y:S05]  /*7620*/  WARPSYNC.COLLECTIVE R15, `(.L_x_204) ;  /* 0x000000000f0c7348 */ /* 0x000fea0003c00000 */
[----:B------:R-:W-:Y:S02]  /*7630*/  ELECT P6, UR62, PT ;  /* 0x00000000003e782f */ /* 0x000fe400038c0000 */
[----:B------:R-:W-:Y:S01]  /*7640*/  MOV R14, UR62 ;  /* 0x0000003e000e7c02 */ /* 0x000fe20008000f00 */
[----:B------:R-:W-:Y:S10]  /*7650*/  ENDCOLLECTIVE ;  /* 0x000000000000791b */ /* 0x000ff40003800000 */
.L_x_204:
[----:B------:R-:W-:Y:S05]  /*7660*/  BSYNC B1 ;  /* 0x0000000000017941 */ /* 0x000fea0003800000 */
.L_x_203:
[----:B------:R-:W-:Y:S05]  /*7670*/  BRA `(.L_x_205) ;  /* 0xffffffe800d87947 */ /* 0x000fea000383ffff */
.L_x_177:
[----:B0-----:R0:W1:Y:S02]  /*7680*/  SYNCS.PHASECHK.TRANS64.TRYWAIT P0, [R14+URZ+0x70], R7 ;  /* 0x000070070e0075a7 */ /* 0x001064000800017f */
[----:B-1----:R-:W-:Y:S05]  /*7690*/  @!P0 NANOSLEEP.SYNCS 0x989680 ;  /* 0x009896800000895d */ /* 0x002fea0003900000 */
[----:B------:R-:W1:Y:S02]  /*76a0*/  @!P0 SYNCS.PHASECHK.TRANS64 P0, [R14+URZ+0x70], R7 ;  /* 0x000070070e0085a7 */ /* 0x000e64000800007f */
[----:B-1----:R-:W-:Y:S05]  /*76b0*/  @!P0 BRA `(.L_x_177) ;  /* 0xfffffffc00f08947 */ /* 0x002fea000383ffff */
[----:B------:R-:W-:Y:S05]  /*76c0*/  BRA `(.L_x_206) ;  /* 0xffffffec00147947 */ /* 0x000fea000383ffff */
.L_x_185:
[----:B------:R-:W-:Y:S01]  /*76d0*/  BSSY B0, `(.L_x_207) ;  /* 0x0000006000007945 */ /* 0x000fe20003800000 */
[----:B------:R-:W-:-:S07]  /*76e0*/  IMAD.MOV.U32 R15, RZ, RZ, -0x1 ;  /* 0xffffffffff0f7424 */ /* 0x000fce00078e00ff */
[----:B------:R-:W-:Y:S05]  /*76f0*/  WARPSYNC.COLLECTIVE R15, `(.L_x_208) ;  /* 0x000000000f0c7348 */ /* 0x000fea0003c00000 */
[----:B------:R-:W-:Y:S02]  /*7700*/  ELECT P6, UR62, PT ;  /* 0x00000000003e782f */ /* 0x000fe400038c0000 */
[----:B------:R-:W-:Y:S01]  /*7710*/  MOV R14, UR62 ;  /* 0x0000003e000e7c02 */ /* 0x000fe20008000f00 */
[----:B------:R-:W-:Y:S10]  /*7720*/  ENDCOLLECTIVE ;  /* 0x000000000000791b */ /* 0x000ff40003800000 */
.L_x_208:
[----:B------:R-:W-:Y:S05]  /*7730*/  BSYNC B0 ;  /* 0x0000000000007941 */ /* 0x000fea0003800000 */
.L_x_207:
[----:B------:R-:W-:Y:S05]  /*7740*/  BRA `(.L_x_209) ;  /* 0xfffffff400687947 */ /* 0x000fea000383ffff */
.L_x_189:
[----:B0-----:R0:W1:Y:S02]  /*7750*/  SYNCS.PHASECHK.TRANS64.TRYWAIT P0, [R7+URZ], R2 ;  /* 0x00000002070075a7 */ /* 0x001064000800017f */
[----:B-1----:R-:W-:Y:S05]  /*7760*/  @!P0 NANOSLEEP.SYNCS 0x989680 ;  /* 0x009896800000895d */ /* 0x002fea0003900000 */
[----:B------:R-:W1:Y:S02]  /*7770*/  @!P0 SYNCS.PHASECHK.TRANS64 P0, [R7+URZ], R2 ;  /* 0x00000002070085a7 */ /* 0x000e64000800007f */
[----:B-1----:R-:W-:Y:S05]  /*7780*/  @!P0 BRA `(.L_x_189) ;  /* 0xfffffffc00f08947 */ /* 0x002fea000383ffff */
[----:B------:R-:W-:Y:S05]  /*7790*/  BRA `(.L_x_210) ;  /* 0xfffffff400a87947 */ /* 0x000fea000383ffff */
.L_x_190:
[----:B0-----:R0:W1:Y:S02]  /*77a0*/  SYNCS.PHASECHK.TRANS64.TRYWAIT P0, [R9+URZ], R4 ;  /* 0x00000004090075a7 */ /* 0x001064000800017f */
[----:B-1----:R-:W-:Y:S05]  /*77b0*/  @!P0 NANOSLEEP.SYNCS 0x989680 ;  /* 0x009896800000895d */ /* 0x002fea0003900000 */
[----:B------:R-:W1:Y:S02]  /*77c0*/  @!P0 SYNCS.PHASECHK.TRANS64 P0, [R9+URZ], R4 ;  /* 0x00000004090085a7 */ /* 0x000e64000800007f */
[----:B-1----:R-:W-:Y:S05]  /*77d0*/  @!P0 BRA `(.L_x_190) ;  /* 0xfffffffc00f08947 */ /* 0x002fea000383ffff */
[----:B------:R-:W-:Y:S05]  /*77e0*/  BRA `(.L_x_211) ;  /* 0xfffffff400b87947 */ /* 0x000fea000383ffff */
.L_x_191:
[----:B0-----:R0:W1:Y:S02]  /*77f0*/  SYNCS.PHASECHK.TRANS64.TRYWAIT P0, [R6+URZ], R5 ;  /* 0x00000005060075a7 */ /* 0x001064000800017f */
[----:B-1----:R-:W-:Y:S05]  /*7800*/  @!P0 NANOSLEEP.SYNCS 0x989680 ;  /* 0x009896800000895d */ /* 0x002fea0003900000 */
[----:B------:R-:W1:Y:S02]  /*7810*/  @!P0 SYNCS.PHASECHK.TRANS64 P0, [R6+URZ], R5 ;  /* 0x00000005060085a7 */ /* 0x000e64000800007f */
[----:B-1----:R-:W-:Y:S05]  /*7820*/  @!P0 BRA `(.L_x_191) ;  /* 0xfffffffc00f08947 */ /* 0x002fea000383ffff */
[----:B------:R-:W-:Y:S05]  /*7830*/  BRA `(.L_x_212) ;  /* 0xfffffff400c87947 */ /* 0x000fea000383ffff */
.L_x_192:
[----:B0-----:R0:W1:Y:S02]  /*7840*/  SYNCS.PHASECHK.TRANS64.TRYWAIT P0, [R9+URZ], R4 ;  /* 0x00000004090075a7 */ /* 0x001064000800017f */
[----:B-1----:R-:W-:Y:S05]  /*7850*/  @!P0 NANOSLEEP.SYNCS 0x989680 ;  /* 0x009896800000895d */ /* 0x002fea0003900000 */
[----:B------:R-:W1:Y:S02]  /*7860*/  @!P0 SYNCS.PHASECHK.TRANS64 P0, [R9+URZ], R4 ;  /* 0x00000004090085a7 */ /* 0x000e64000800007f */
[----:B-1----:R-:W-:Y:S05]  /*7870*/  @!P0 BRA `(.L_x_192) ;  /* 0xfffffffc00f08947 */ /* 0x002fea000383ffff */
[----:B------:R-:W-:Y:S05]  /*7880*/  BRA `(.L_x_213) ;  /* 0xfffffff400d87947 */ /* 0x000fea000383ffff */
.L_x_193:
[----:B0-----:R0:W1:Y:S02]  /*7890*/  SYNCS.PHASECHK.TRANS64.TRYWAIT P0, [R6+URZ], R5 ;  /* 0x00000005060075a7 */ /* 0x001064000800017f */
[----:B-1----:R-:W-:Y:S05]  /*78a0*/  @!P0 NANOSLEEP.SYNCS 0x989680 ;  /* 0x009896800000895d */ /* 0x002fea0003900000 */
[----:B------:R-:W1:Y:S02]  /*78b0*/  @!P0 SYNCS.PHASECHK.TRANS64 P0, [R6+URZ], R5 ;  /* 0x00000005060085a7 */ /* 0x000e64000800007f */
[----:B-1----:R-:W-:Y:S05]  /*78c0*/  @!P0 BRA `(.L_x_193) ;  /* 0xfffffffc00f08947 */ /* 0x002fea000383ffff */
[----:B------:R-:W-:Y:S05]  /*78d0*/  BRA `(.L_x_214) ;  /* 0xfffffff400e87947 */ /* 0x000fea000383ffff */
.L_x_194:
[----:B0-----:R0:W1:Y:S02]  /*78e0*/  SYNCS.PHASECHK.TRANS64.TRYWAIT P0, [R9+URZ], R4 ;  /* 0x00000004090075a7 */ /* 0x001064000800017f */
[----:B-1----:R-:W-:Y:S05]  /*78f0*/  @!P0 NANOSLEEP.SYNCS 0x989680 ;  /* 0x009896800000895d */ /* 0x002fea0003900000 */
[----:B------:R-:W1:Y:S02]  /*7900*/  @!P0 SYNCS.PHASECHK.TRANS64 P0, [R9+URZ], R4 ;  /* 0x00000004090085a7 */ /* 0x000e64000800007f */
[----:B-1----:R-:W-:Y:S05]  /*7910*/  @!P0 BRA `(.L_x_194) ;  /* 0xfffffffc00f08947 */ /* 0x002fea000383ffff */
[----:B------:R-:W-:Y:S05]  /*7920*/  BRA `(.L_x_215) ;  /* 0xfffffff400f87947 */ /* 0x000fea000383ffff */
.L_x_195:
[----:B0-----:R0:W1:Y:S02]  /*7930*/  SYNCS.PHASECHK.TRANS64.TRYWAIT P0, [R6+URZ], R5 ;  /* 0x00000005060075a7 */ /* 0x001064000800017f */
[----:B-1----:R-:W-:Y:S05]  /*7940*/  @!P0 NANOSLEEP.SYNCS 0x989680 ;  /* 0x009896800000895d */ /* 0x002fea0003900000 */
[----:B------:R-:W1:Y:S02]  /*7950*/  @!P0 SYNCS.PHASECHK.TRANS64 P0, [R6+URZ], R5 ;  /* 0x00000005060085a7 */ /* 0x000e64000800007f */
[----:B-1----:R-:W-:Y:S05]  /*7960*/  @!P0 BRA `(.L_x_195) ;  /* 0xfffffffc00f08947 */ /* 0x002fea000383ffff */
[----:B------:R-:W-:Y:S05]  /*7970*/  BRA `(.L_x_216) ;  /* 0xfffffff800087947 */ /* 0x000fea000383ffff */
.L_x_196:
[----:B0-----:R0:W1:Y:S02]  /*7980*/  SYNCS.PHASECHK.TRANS64.TRYWAIT P0, [R9+URZ], R4 ;  /* 0x00000004090075a7 */ /* 0x001064000800017f */
[----:B-1----:R-:W-:Y:S05]  /*7990*/  @!P0 NANOSLEEP.SYNCS 0x989680 ;  /* 0x009896800000895d */ /* 0x002fea0003900000 */
[----:B------:R-:W1:Y:S02]  /*79a0*/  @!P0 SYNCS.PHASECHK.TRANS64 P0, [R9+URZ], R4 ;  /* 0x00000004090085a7 */ /* 0x000e64000800007f */
[----:B-1----:R-:W-:Y:S05]  /*79b0*/  @!P0 BRA `(.L_x_196) ;  /* 0xfffffffc00f08947 */ /* 0x002fea000383ffff */
[----:B------:R-:W-:Y:S05]  /*79c0*/  BRA `(.L_x_217) ;  /* 0xfffffff800187947 */ /* 0x000fea000383ffff */
.L_x_197:
[----:B0-----:R0:W1:Y:S02]  /*79d0*/  SYNCS.PHASECHK.TRANS64.TRYWAIT P0, [R6+URZ], R5 ;  /* 0x00000005060075a7 */ /* 0x001064000800017f */
[----:B-1----:R-:W-:Y:S05]  /*79e0*/  @!P0 NANOSLEEP.SYNCS 0x989680 ;  /* 0x009896800000895d */ /* 0x002fea0003900000 */
[----:B------:R-:W1:Y:S02]  /*79f0*/  @!P0 SYNCS.PHASECHK.TRANS64 P0, [R6+URZ], R5 ;  /* 0x00000005060085a7 */ /* 0x000e64000800007f */
[----:B-1----:R-:W-:Y:S05]  /*7a00*/  @!P0 BRA `(.L_x_197) ;  /* 0xfffffffc00f08947 */ /* 0x002fea000383ffff */
[----:B------:R-:W-:Y:S05]  /*7a10*/  BRA `(.L_x_218) ;  /* 0xfffffff800287947 */ /* 0x000fea000383ffff */
.L_x_198:
[----:B0-----:R0:W1:Y:S02]  /*7a20*/  SYNCS.PHASECHK.TRANS64.TRYWAIT P0, [R9+URZ], R4 ;  /* 0x00000004090075a7 */ /* 0x001064000800017f */
[----:B-1----:R-:W-:Y:S05]  /*7a30*/  @!P0 NANOSLEEP.SYNCS 0x989680 ;  /* 0x009896800000895d */ /* 0x002fea0003900000 */
[----:B------:R-:W1:Y:S02]  /*7a40*/  @!P0 SYNCS.PHASECHK.TRANS64 P0, [R9+URZ], R4 ;  /* 0x00000004090085a7 */ /* 0x000e64000800007f */
[----:B-1----:R-:W-:Y:S05]  /*7a50*/  @!P0 BRA `(.L_x_198) ;  /* 0xfffffffc00f08947 */ /* 0x002fea000383ffff */
[----:B------:R-:W-:Y:S05]  /*7a60*/  BRA `(.L_x_219) ;  /* 0xfffffff800387947 */ /* 0x000fea000383ffff */
.L_x_199:
[----:B0-----:R0:W1:Y:S02]  /*7a70*/  SYNCS.PHASECHK.TRANS64.TRYWAIT P0, [R6+URZ], R5 ;  /* 0x00000005060075a7 */ /* 0x001064000800017f */
[----:B-1----:R-:W-:Y:S05]  /*7a80*/  @!P0 NANOSLEEP.SYNCS 0x989680 ;  /* 0x009896800000895d */ /* 0x002fea0003900000 */
[----:B------:R-:W1:Y:S02]  /*7a90*/  @!P0 SYNCS.PHASECHK.TRANS64 P0, [R6+URZ], R5 ;  /* 0x00000005060085a7 */ /* 0x000e64000800007f */
[----:B-1----:R-:W-:Y:S05]  /*7aa0*/  @!P0 BRA `(.L_x_199) ;  /* 0xfffffffc00f08947 */ /* 0x002fea000383ffff */
[----:B------:R-:W-:Y:S05]  /*7ab0*/  BRA `(.L_x_220) ;  /* 0xfffffff800487947 */ /* 0x000fea000383ffff */
.L_x_200:
[----:B0-----:R0:W1:Y:S02]  /*7ac0*/  SYNCS.PHASECHK.TRANS64.TRYWAIT P0, [R9+URZ], R4 ;  /* 0x00000004090075a7 */ /* 0x001064000800017f */
[----:B-1----:R-:W-:Y:S05]  /*7ad0*/  @!P0 NANOSLEEP.SYNCS 0x989680 ;  /* 0x009896800000895d */ /* 0x002fea0003900000 */
[----:B------:R-:W1:Y:S02]  /*7ae0*/  @!P0 SYNCS.PHASECHK.TRANS64 P0, [R9+URZ], R4 ;  /* 0x00000004090085a7 */ /* 0x000e64000800007f */
[----:B-1----:R-:W-:Y:S05]  /*7af0*/  @!P0 BRA `(.L_x_200) ;  /* 0xfffffffc00f08947 */ /* 0x002fea000383ffff */
[----:B------:R-:W-:Y:S05]  /*7b00*/  BRA `(.L_x_221) ;  /* 0xfffffff800587947 */ /* 0x000fea000383ffff */
.L_x_201:
[----:B-1----:R1:W2:Y:S02]  /*7b10*/  SYNCS.PHASECHK.TRANS64.TRYWAIT P0, [R6+URZ], R5 ;  /* 0x00000005060075a7 */ /* 0x0022a4000800017f */
[----:B--2---:R-:W-:Y:S05]  /*7b20*/  @!P0 NANOSLEEP.SYNCS 0x989680 ;  /* 0x009896800000895d */ /* 0x004fea0003900000 */
[----:B------:R-:W2:Y:S02]  /*7b30*/  @!P0 SYNCS.PHASECHK.TRANS64 P0, [R6+URZ], R5 ;  /* 0x00000005060085a7 */ /* 0x000ea4000800007f */
[----:B--2---:R-:W-:Y:S05]  /*7b40*/  @!P0 BRA `(.L_x_201) ;  /* 0xfffffffc00f08947 */ /* 0x004fea000383ffff */
[----:B------:R-:W-:Y:S05]  /*7b50*/  BRA `(.L_x_222) ;  /* 0xfffffff800607947 */ /* 0x000fea000383ffff */
.L_x_223:
[----:B------:R-:W-:-:S00]  /*7b60*/  BRA `(.L_x_223) ;  /* 0xfffffffc00fc7947 */ /* 0x000fc0000383ffff */
[----:B------:R-:W-:-:S00]  /*7b70*/  NOP ;  /* 0x0000000000007918 */ /* 0x000fc00000000000 */
        /* <DEDUP_REMOVED lines=8> */
.L_x_224:


//--------------------- .nv.global.init           --------------------------
	.section	.nv.global.init,"aw",@progbits
.nv.global.init:
	.type		$str$22,@object
	.size		$str$22,($str$23 - $str$22)
$str$22:
        /*0000*/ 	.byte	0x6b, 0x5f, 0x74, 0x69, 0x6c, 0x65, 0x5f, 0x63, 0x6f, 0x75, 0x6e, 0x74, 0x20, 0x3e, 0x3d, 0x20
        /*0010*/ 	.byte	0x31, 0x00
	.type		$str$23,@object
	.size		$str$23,(__unnamed_1 - $str$23)
$str$23:
        /*0012*/ 	.byte	0x2f, 0x74, 0x6d, 0x70, 0x2f, 0x63, 0x75, 0x74, 0x6c, 0x61, 0x73, 0x73, 0x5f, 0x73, 0x77, 0x65
        /*0022*/ 	.byte	0x65, 0x70, 0x5f, 0x73, 0x72, 0x63, 0x2f, 0x69, 0x6e, 0x63, 0x6c, 0x75, 0x64, 0x65, 0x2f, 0x63
        /*0032*/ 	.byte	0x75, 0x74, 0x6c, 0x61, 0x73, 0x73, 0x2f, 0x67, 0x65, 0x6d, 0x6d, 0x2f, 0x63, 0x6f, 0x6c, 0x6c
        /*0042*/ 	.byte	0x65, 0x63, 0x74, 0x69, 0x76, 0x65, 0x2f, 0x73, 0x6d, 0x39, 0x30, 0x5f, 0x6d, 0x6d, 0x61, 0x5f
        /*0052*/ 	.byte	0x74, 0x6d, 0x61, 0x5f, 0x67, 0x6d, 0x6d, 0x61, 0x5f, 0x73, 0x73, 0x5f, 0x77, 0x61, 0x72, 0x70
        /*0062*/ 	.byte	0x73, 0x70, 0x65, 0x63, 0x69, 0x61, 0x6c, 0x69, 0x7a, 0x65, 0x64, 0x2e, 0x68, 0x70, 0x70, 0x00
	.type		__unnamed_1,@object
	.size		__unnamed_1,(.L_0 - __unnamed_1)
__unnamed_1:
        /*0072*/ 	.byte	0x76, 0x6f, 0x69, 0x64, 0x20, 0x63, 0x75, 0x74, 0x6c, 0x61, 0x73, 0x73, 0x3a, 0x3a, 0x67, 0x65
        /* <DEDUP_REMOVED lines=173> */
        /*0b52*/ 	.byte	0x74, 0x79, 0x5d, 0x00
.L_0:


//--------------------- .nv.shared._ZN7cutlass13device_kernelINS_4gemm6kernel13GemmUniversalIN4cute5tupleIJiiiiEEENS1_10collective13CollectiveMmaINS1_34MainloopSm90TmaGmmaWarpSpecializedILi14ENS5_IJNS4_1CILi2EEESB_NSA_ILi1EEEEEENS1_35KernelTmaWarpSpecializedCooperativeEEENS5_IJNSA_ILi128EEESG_NSA_ILi64EEEEEEaNS5_IJlSC_lEEEaSJ_NS4_8TiledMMAINS4_8MMA_AtomIJNS4_4SM904GMMA27MMA_64x128x32_S32S8S8_SS_TNEEEENS4_6LayoutINS5_IJSB_SC_SC_EEENS5_IJSC_NSA_ILi0EEESS_EEEEENS5_IJNS4_10UnderscoreESV_SV_EEEEENS4_23SM90_TMA_LOAD_MULTICASTENS4_14ComposedLayoutINS4_7SwizzleILi2ELi4ELi3EEENS4_18smem_ptr_flag_bitsILi8EEENSQ_INS5_IJNSA_ILi8EEESH_EEENS5_IJSH_SC_EEEEEEEvNS4_8identityESY_S18_vS19_EENS_8epilogue10collective6detail29Sm90TmaWarpSpecializedAdapterINS1C_15DefaultEpilogueIaSJ_SJ_NS1B_6thread17LinearCombinationIaLi1EiiLNS1G_9ScaleType4KindE0ELNS_15FloatRoundStyleE2EaEENS1_15EpilogueDefaultEEEEEvvEEEEvNT_6ParamsE --------------------------
	.section	.nv.shared._ZN7cutlass13device_kernelINS_4gemm6kernel13GemmUniversalIN4cute5tupleIJiiiiEEENS1_10collective13CollectiveMmaINS1_34MainloopSm90TmaGmmaWarpSpecializedILi14ENS5_IJNS4_1CILi2EEESB_NSA_ILi1EEEEEENS1_35KernelTmaWarpSpecializedCooperativeEEENS5_IJNSA_ILi128EEESG_NSA_ILi64EEEEEEaNS5_IJlSC_lEEEaSJ_NS4_8TiledMMAINS4_8MMA_AtomIJNS4_4SM904GMMA27MMA_64x128x32_S32S8S8_SS_TNEEEENS4_6LayoutINS5_IJSB_SC_SC_EEENS5_IJSC_NSA_ILi0EEESS_EEEEENS5_IJNS4_10UnderscoreESV_SV_EEEEENS4_23SM90_TMA_LOAD_MULTICASTENS4_14ComposedLayoutINS4_7SwizzleILi2ELi4ELi3EEENS4_18smem_ptr_flag_bitsILi8EEENSQ_INS5_IJNSA_ILi8EEESH_EEENS5_IJSH_SC_EEEEEEEvNS4_8identityESY_S18_vS19_EENS_8epilogue10collective6detail29Sm90TmaWarpSpecializedAdapterINS1C_15DefaultEpilogueIaSJ_SJ_NS1B_6thread17LinearCombinationIaLi1EiiLNS1G_9ScaleType4KindE0ELNS_15FloatRoundStyleE2EaEENS1_15EpilogueDefaultEEEEEvvEEEEvNT_6ParamsE,"aw",@nobits
	.sectionflags	@""
	.align	16
	.zero		1024


//--------------------- .nv.shared.reserved.0     --------------------------
	.section	.nv.shared.reserved.0,"aw",@nobits
	.weak		__nv_reservedSMEM_offset_0_alias
	.size		__nv_reservedSMEM_offset_0_alias, 0, 0
	.other		__nv_reservedSMEM_offset_0_alias,@"STO_CUDA_RESERVED_SHARED STV_DEFAULT"
__nv_reservedSMEM_offset_0_alias:
	.zero		0


//--------------------- .nv.global                --------------------------
	.section	.nv.global,"aw",@nobits
.nv.global:
	.type		_ZN40_INTERNAL_31a5b83e_4_k_cu_835cd0b5_248654cute1_E,@object
	.size		_ZN40_INTERNAL_31a5b83e_4_k_cu_835cd0b5_248654cute1_E,(_ZN40_INTERNAL_31a5b83e_4_k_cu_835cd0b5_248654cuda3std3__45__cpo6cbeginE - _ZN40_INTERNAL_31a5b83e_4_k_cu_835cd0b5_248654cute1_E)
_ZN40_INTERNAL_31a5b83e_4_k_cu_835cd0b5_248654cute1_E:
	.zero		1
	.type		_ZN40_INTERNAL_31a5b83e_4_k_cu_835cd0b5_248654cuda3std3__45__cpo6cbeginE,@object
	.size		_ZN40_INTERNAL_31a5b83e_4_k_cu_835cd0b5_248654cuda3std3__45__cpo6cbeginE,(_ZN40_INTERNAL_31a5b83e_4_k_cu_835cd0b5_248654cuda3std3__48in_placeE - _ZN40_INTERNAL_31a5b83e_4_k_cu_835cd0b5_248654cuda3std3__45__cpo6cbeginE)
_ZN40_INTERNAL_31a5b83e_4_k_cu_835cd0b5_248654cuda3std3__45__cpo6cbeginE:
	.zero		1
	.type		_ZN40_INTERNAL_31a5b83e_4_k_cu_835cd0b5_248654cuda3std3__48in_placeE,@object
	.size		_ZN40_INTERNAL_31a5b83e_4_k_cu_835cd0b5_248654cuda3std3__48in_placeE,(_ZN40_INTERNAL_31a5b83e_4_k_cu_835cd0b5_248654cuda3std6ranges3__45__cpo9iter_moveE - _ZN40_INTERNAL_31a5b83e_4_k_cu_835cd0b5_248654cuda3std3__48in_placeE)
_ZN40_INTERNAL_31a5b83e_4_k_cu_835cd0b5_248654cuda3std3__48in_placeE:
	.zero		1
	.type		_ZN40_INTERNAL_31a5b83e_4_k_cu_835cd0b5_248654cuda3std6ranges3__45__cpo9iter_moveE,@object
	.size		_ZN40_INTERNAL_31a5b83e_4_k_cu_835cd0b5_248654cuda3std6ranges3__45__cpo9iter_moveE,(_ZN40_INTERNAL_31a5b83e_4_k_cu_835cd0b5_248654cuda3std3__45__cpo5beginE - _ZN40_INTERNAL_31a5b83e_4_k_cu_835cd0b5_248654cuda3std6ranges3__45__cpo9iter_moveE)
_ZN40_INTERNAL_31a5b83e_4_k_cu_835cd0b5_248654cuda3std6ranges3__45__cpo9iter_moveE:
	.zero		1
	.type		_ZN40_INTERNAL_31a5b83e_4_k_cu_835cd0b5_248654cuda3std3__45__cpo5beginE,@object
	.size		_ZN40_INTERNAL_31a5b83e_4_k_cu_835cd0b5_248654cuda3std3__45__cpo5beginE,(_ZN40_INTERNAL_31a5b83e_4_k_cu_835cd0b5_248654cuda3std3__442_GLOBAL__N__31a5b83e_4_k_cu_835cd0b5_248656ignoreE - _ZN40_INTERNAL_31a5b83e_4_k_cu_835cd0b5_248654cuda3std3__45__cpo5beginE)
_ZN40_INTERNAL_31a5b83e_4_k_cu_835cd0b5_248654cuda3std3__45__cpo5beginE:
	.zero		1
	.type		_ZN40_INTERNAL_31a5b83e_4_k_cu_835cd0b5_248654cuda3std3__442_GLOBAL__N__31a5b83e_4_k_cu_835cd0b5_248656ignoreE,@object
	.size		_ZN40_INTERNAL_31a5b83e_4_k_cu_835cd0b5_248654cuda3std3__442_GLOBAL__N__31a5b83e_4_k_cu_835cd0b5_248656ignoreE,(_ZN40_INTERNAL_31a5b83e_4_k_cu_835cd0b5_248654cute7productE - _ZN40_INTERNAL_31a5b83e_4_k_cu_835cd0b5_248654cuda3std3__442_GLOBAL__N__31a5b83e_4_k_cu_835cd0b5_248656ignoreE)
_ZN40_INTERNAL_31a5b83e_4_k_cu_835cd0b5_248654cuda3std3__442_GLOBAL__N__31a5b83e_4_k_cu_835cd0b5_248656ignoreE:
	.zero		1
	.type		_ZN40_INTERNAL_31a5b83e_4_k_cu_835cd0b5_248654cute7productE,@object
	.size		_ZN40_INTERNAL_31a5b83e_4_k_cu_835cd0b5_248654cute7productE,(_ZN40_INTERNAL_31a5b83e_4_k_cu_835cd0b5_248654cuda3std3__45__cpo3endE - _ZN40_INTERNAL_31a5b83e_4_k_cu_835cd0b5_248654cute7productE)
_ZN40_INTERNAL_31a5b83e_4_k_cu_835cd0b5_248654cute7productE:
	.zero		1
	.type		_ZN40_INTERNAL_31a5b83e_4_k_cu_835cd0b5_248654cuda3std3__45__cpo3endE,@object
	.size		_ZN40_INTERNAL_31a5b83e_4_k_cu_835cd0b5_248654cuda3std3__45__cpo3endE,(_ZN40_INTERNAL_31a5b83e_4_k_cu_835cd0b5_248654cuda3std3__419piecewise_constructE - _ZN40_INTERNAL_31a5b83e_4_k_cu_835cd0b5_248654cuda3std3__45__cpo3endE)
_ZN40_INTERNAL_31a5b83e_4_k_cu_835cd0b5_248654cuda3std3__45__cpo3endE:
	.zero		1
	.type		_ZN40_INTERNAL_31a5b83e_4_k_cu_835cd0b5_248654cuda3std3__419piecewise_constructE,@object
	.size		_ZN40_INTERNAL_31a5b83e_4_k_cu_835cd0b5_248654cuda3std3__419piecewise_constructE,(_ZN40_INTERNAL_31a5b83e_4_k_cu_835cd0b5_248654cuda3std3__45__cpo4cendE - _ZN40_INTERNAL_31a5b83e_4_k_cu_835cd0b5_248654cuda3std3__419piecewise_constructE)
_ZN40_INTERNAL_31a5b83e_4_k_cu_835cd0b5_248654cuda3std3__419piecewise_constructE:
	.zero		1
	.type		_ZN40_INTERNAL_31a5b83e_4_k_cu_835cd0b5_248654cuda3std3__45__cpo4cendE,@object
	.size		_ZN40_INTERNAL_31a5b83e_4_k_cu_835cd0b5_248654cuda3std3__45__cpo4cendE,(_ZN40_INTERNAL_31a5b83e_4_k_cu_835cd0b5_248654cuda3std6ranges3__45__cpo4swapE - _ZN40_INTERNAL_31a5b83e_4_k_cu_835cd0b5_248654cuda3std3__45__cpo4cendE)
_ZN40_INTERNAL_31a5b83e_4_k_cu_835cd0b5_248654cuda3std3__45__cpo4cendE:
	.zero		1
	.type		_ZN40_INTERNAL_31a5b83e_4_k_cu_835cd0b5_248654cuda3std6ranges3__45__cpo4swapE,@object
	.size		_ZN40_INTERNAL_31a5b83e_4_k_cu_835cd0b5_248654cuda3std6ranges3__45__cpo4swapE,(.L_8 - _ZN40_INTERNAL_31a5b83e_4_k_cu_835cd0b5_248654cuda3std6ranges3__45__cpo4swapE)
_ZN40_INTERNAL_31a5b83e_4_k_cu_835cd0b5_248654cuda3std6ranges3__45__cpo4swapE:
	.zero		1
.L_8:


//--------------------- .nv.constant0._ZN7cutlass13device_kernelINS_4gemm6kernel13GemmUniversalIN4cute5tupleIJiiiiEEENS1_10collective13CollectiveMmaINS1_34MainloopSm90TmaGmmaWarpSpecializedILi14ENS5_IJNS4_1CILi2EEESB_NSA_ILi1EEEEEENS1_35KernelTmaWarpSpecializedCooperativeEEENS5_IJNSA_ILi128EEESG_NSA_ILi64EEEEEEaNS5_IJlSC_lEEEaSJ_NS4_8TiledMMAINS4_8MMA_AtomIJNS4_4SM904GMMA27MMA_64x128x32_S32S8S8_SS_TNEEEENS4_6LayoutINS5_IJSB_SC_SC_EEENS5_IJSC_NSA_ILi0EEESS_EEEEENS5_IJNS4_10UnderscoreESV_SV_EEEEENS4_23SM90_TMA_LOAD_MULTICASTENS4_14ComposedLayoutINS4_7SwizzleILi2ELi4ELi3EEENS4_18smem_ptr_flag_bitsILi8EEENSQ_INS5_IJNSA_ILi8EEESH_EEENS5_IJSH_SC_EEEEEEEvNS4_8identityESY_S18_vS19_EENS_8epilogue10collective6detail29Sm90TmaWarpSpecializedAdapterINS1C_15DefaultEpilogueIaSJ_SJ_NS1B_6thread17LinearCombinationIaLi1EiiLNS1G_9ScaleType4KindE0ELNS_15FloatRoundStyleE2EaEENS1_15EpilogueDefaultEEEEEvvEEEEvNT_6ParamsE --------------------------
	.section	.nv.constant0._ZN7cutlass13device_kernelINS_4gemm6kernel13GemmUniversalIN4cute5tupleIJiiiiEEENS1_10collective13CollectiveMmaINS1_34MainloopSm90TmaGmmaWarpSpecializedILi14ENS5_IJNS4_1CILi2EEESB_NSA_ILi1EEEEEENS1_35KernelTmaWarpSpecializedCooperativeEEENS5_IJNSA_ILi128EEESG_NSA_ILi64EEEEEEaNS5_IJlSC_lEEEaSJ_NS4_8TiledMMAINS4_8MMA_AtomIJNS4_4SM904GMMA27MMA_64x128x32_S32S8S8_SS_TNEEEENS4_6LayoutINS5_IJSB_SC_SC_EEENS5_IJSC_NSA_ILi0EEESS_EEEEENS5_IJNS4_10UnderscoreESV_SV_EEEEENS4_23SM90_TMA_LOAD_MULTICASTENS4_14ComposedLayoutINS4_7SwizzleILi2ELi4ELi3EEENS4_18smem_ptr_flag_bitsILi8EEENSQ_INS5_IJNSA_ILi8EEESH_EEENS5_IJSH_SC_EEEEEEEvNS4_8identityESY_S18_vS19_EENS_8epilogue10collective6detail29Sm90TmaWarpSpecializedAdapterINS1C_15DefaultEpilogueIaSJ_SJ_NS1B_6thread17LinearCombinationIaLi1EiiLNS1G_9ScaleType4KindE0ELNS_15FloatRoundStyleE2EaEENS1_15EpilogueDefaultEEEEEvvEEEEvNT_6ParamsE,"a",@progbits
	.sectionflags	@""
	.align	4
.nv.constant0._ZN7cutlass13device_kernelINS_4gemm6kernel13GemmUniversalIN4cute5tupleIJiiiiEEENS1_10collective13CollectiveMmaINS1_34MainloopSm90TmaGmmaWarpSpecializedILi14ENS5_IJNS4_1CILi2EEESB_NSA_ILi1EEEEEENS1_35KernelTmaWarpSpecializedCooperativeEEENS5_IJNSA_ILi128EEESG_NSA_ILi64EEEEEEaNS5_IJlSC_lEEEaSJ_NS4_8TiledMMAINS4_8MMA_AtomIJNS4_4SM904GMMA27MMA_64x128x32_S32S8S8_SS_TNEEEENS4_6LayoutINS5_IJSB_SC_SC_EEENS5_IJSC_NSA_ILi0EEESS_EEEEENS5_IJNS4_10UnderscoreESV_SV_EEEEENS4_23SM90_TMA_LOAD_MULTICASTENS4_14ComposedLayoutINS4_7SwizzleILi2ELi4ELi3EEENS4_18smem_ptr_flag_bitsILi8EEENSQ_INS5_IJNSA_ILi8EEESH_EEENS5_IJSH_SC_EEEEEEEvNS4_8identityESY_S18_vS19_EENS_8epilogue10collective6detail29Sm90TmaWarpSpecializedAdapterINS1C_15DefaultEpilogueIaSJ_SJ_NS1B_6thread17LinearCombinationIaLi1EiiLNS1G_9ScaleType4KindE0ELNS_15FloatRoundStyleE2EaEENS1_15EpilogueDefaultEEEEEvvEEEEvNT_6ParamsE:
	.zero		1664


//--------------------- SYMBOLS --------------------------

	.type		.nv.reservedSmem.offset0,@object
	.size		.nv.reservedSmem.offset0,0x4
	.type		__assertfail,@function
